	.headerflags	@"EF_CUDA_TEXMODE_UNIFIED EF_CUDA_64BIT_ADDRESS EF_CUDA_ACCELERATORS EF_CUDA_SM90 EF_CUDA_VIRTUAL_SM(EF_CUDA_SM90)"
	.elftype	@"ET_EXEC"


//--------------------- .nv.info                  --------------------------
	.section	.nv.info,"",@"SHT_CUDA_INFO"
	.align	4


	//----- nvinfo : EIATTR_REGCOUNT
	.align		4
        /*0000*/ 	.byte	0x04, 0x2f
        /*0002*/ 	.short	(.L_3 - .L_2)
	.align		4
.L_2:
        /*0004*/ 	.word	index@(triton_poi_fused__native_batch_norm_legit_no_training_relu_26)
        /*0008*/ 	.word	0x00000028


	//----- nvinfo : EIATTR_MIN_STACK_SIZE
	.align		4
.L_3:
        /*000c*/ 	.byte	0x04, 0x12
        /*000e*/ 	.short	(.L_5 - .L_4)
	.align		4
.L_4:
        /*0010*/ 	.word	index@(triton_poi_fused__native_batch_norm_legit_no_training_relu_26)
        /*0014*/ 	.word	0x00000000


	//----- nvinfo : EIATTR_FRAME_SIZE
	.align		4
.L_5:
        /*0018*/ 	.byte	0x04, 0x11
        /*001a*/ 	.short	(.L_7 - .L_6)
	.align		4
.L_6:
        /*001c*/ 	.word	index@(triton_poi_fused__native_batch_norm_legit_no_training_relu_26)
        /*0020*/ 	.word	0x00000000


	//----- nvinfo : EIATTR_MIN_STACK_SIZE
	.align		4
.L_7:
        /*0024*/ 	.byte	0x04, 0x12
        /*0026*/ 	.short	(.L_9 - .L_8)
	.align		4
.L_8:
        /*0028*/ 	.word	index@(triton_poi_fused__native_batch_norm_legit_no_training_relu_26)
        /*002c*/ 	.word	0x00000000
.L_9:


//--------------------- .nv.info.triton_poi_fused__native_batch_norm_legit_no_training_relu_26 --------------------------
	.section	.nv.info.triton_poi_fused__native_batch_norm_legit_no_training_relu_26,"",@"SHT_CUDA_INFO"
	.sectionflags	@""
	.align	4


	//----- nvinfo : EIATTR_CUDA_API_VERSION
	.align		4
        /*0000*/ 	.byte	0x04, 0x37
        /*0002*/ 	.short	(.L_11 - .L_10)
.L_10:
        /*0004*/ 	.word	0x0000007c


	//----- nvinfo : EIATTR_KPARAM_INFO
	.align		4
.L_11:
        /*0008*/ 	.byte	0x04, 0x17
        /*000a*/ 	.short	(.L_13 - .L_12)
.L_12:
        /*000c*/ 	.word	0x00000000
        /*0010*/ 	.short	0x0007
        /*0012*/ 	.short	0x0034
        /*0014*/ 	.byte	0x00, 0xf0, 0x11, 0x00


	//----- nvinfo : EIATTR_KPARAM_INFO
	.align		4
.L_13:
        /*0018*/ 	.byte	0x04, 0x17
        /*001a*/ 	.short	(.L_15 - .L_14)
.L_14:
        /*001c*/ 	.word	0x00000000
        /*0020*/ 	.short	0x0006
        /*0022*/ 	.short	0x0030
        /*0024*/ 	.byte	0x00, 0xf0, 0x11, 0x00


	//----- nvinfo : EIATTR_KPARAM_INFO
	.align		4
.L_15:
        /*0028*/ 	.byte	0x04, 0x17
        /*002a*/ 	.short	(.L_17 - .L_16)
.L_16:
        /*002c*/ 	.word	0x00000000
        /*0030*/ 	.short	0x0005
        /*0032*/ 	.short	0x0028
        /*0034*/ 	.byte	0x00, 0xf4, 0x21, 0x00


	//----- nvinfo : EIATTR_KPARAM_INFO
	.align		4
.L_17:
        /*0038*/ 	.byte	0x04, 0x17
        /*003a*/ 	.short	(.L_19 - .L_18)
.L_18:
        /*003c*/ 	.word	0x00000000
        /*0040*/ 	.short	0x0004
        /*0042*/ 	.short	0x0020
        /*0044*/ 	.byte	0x00, 0xf4, 0x21, 0x00


	//----- nvinfo : EIATTR_KPARAM_INFO
	.align		4
.L_19:
        /*0048*/ 	.byte	0x04, 0x17
        /*004a*/ 	.short	(.L_21 - .L_20)
.L_20:
        /*004c*/ 	.word	0x00000000
        /*0050*/ 	.short	0x0003
        /*0052*/ 	.short	0x0018
        /*0054*/ 	.byte	0x00, 0xf4, 0x21, 0x00


	//----- nvinfo : EIATTR_KPARAM_INFO
	.align		4
.L_21:
        /*0058*/ 	.byte	0x04, 0x17
        /*005a*/ 	.short	(.L_23 - .L_22)
.L_22:
        /*005c*/ 	.word	0x00000000
        /*0060*/ 	.short	0x0002
        /*0062*/ 	.short	0x0010
        /*0064*/ 	.byte	0x00, 0xf4, 0x21, 0x00


	//----- nvinfo : EIATTR_KPARAM_INFO
	.align		4
.L_23:
        /*0068*/ 	.byte	0x04, 0x17
        /*006a*/ 	.short	(.L_25 - .L_24)
.L_24:
        /*006c*/ 	.word	0x00000000
        /*0070*/ 	.short	0x0001
        /*0072*/ 	.short	0x0008
        /*0074*/ 	.byte	0x00, 0xf4, 0x21, 0x00


	//----- nvinfo : EIATTR_KPARAM_INFO
	.align		4
.L_25:
        /*0078*/ 	.byte	0x04, 0x17
        /*007a*/ 	.short	(.L_27 - .L_26)
.L_26:
        /*007c*/ 	.word	0x00000000
        /*0080*/ 	.short	0x0000
        /*0082*/ 	.short	0x0000
        /*0084*/ 	.byte	0x00, 0xf4, 0x21, 0x00


	//----- nvinfo : EIATTR_SPARSE_MMA_MASK
	.align		4
.L_27:
        /*0088*/ 	.byte	0x03, 0x50
        /*008a*/ 	.short	0x0000


	//----- nvinfo : EIATTR_MAXREG_COUNT
	.align		4
        /*008c*/ 	.byte	0x03, 0x1b
        /*008e*/ 	.short	0x00ff


	//----- nvinfo : EIATTR_EXIT_INSTR_OFFSETS
	.align		4
        /*0090*/ 	.byte	0x04, 0x1c
        /*0092*/ 	.short	(.L_29 - .L_28)


	//   ....[0]....
.L_28:
        /*0094*/ 	.word	0x00001c30


	//   ....[1]....
        /*0098*/ 	.word	0x00001c70


	//----- nvinfo : EIATTR_REQNTID
	.align		4
.L_29:
        /*009c*/ 	.byte	0x04, 0x10
        /*009e*/ 	.short	(.L_31 - .L_30)
.L_30:
        /*00a0*/ 	.word	0x00000100
        /*00a4*/ 	.word	0x00000001
        /*00a8*/ 	.word	0x00000001


	//----- nvinfo : EIATTR_CBANK_PARAM_SIZE
	.align		4
.L_31:
        /*00ac*/ 	.byte	0x03, 0x19
        /*00ae*/ 	.short	0x0038


	//----- nvinfo : EIATTR_PARAM_CBANK
	.align		4
        /*00b0*/ 	.byte	0x04, 0x0a
        /*00b2*/ 	.short	(.L_33 - .L_32)
	.align		4
.L_32:
        /*00b4*/ 	.word	index@(.nv.constant0.triton_poi_fused__native_batch_norm_legit_no_training_relu_26)
        /*00b8*/ 	.short	0x0210
        /*00ba*/ 	.short	0x0038


	//----- nvinfo : EIATTR_SW_WAR
	.align		4
.L_33:
        /*00bc*/ 	.byte	0x04, 0x36
        /*00be*/ 	.short	(.L_35 - .L_34)
.L_34:
        /*00c0*/ 	.word	0x00000008
.L_35:


//--------------------- .nv.callgraph             --------------------------
	.section	.nv.callgraph,"",@"SHT_CUDA_CALLGRAPH"
	.align	4
	.sectionentsize	8
	.align		4
        /*0000*/ 	.word	0x00000000
	.align		4
        /*0004*/ 	.word	0xffffffff
	.align		4
        /*0008*/ 	.word	0x00000000
	.align		4
        /*000c*/ 	.word	0xfffffffe
	.align		4
        /*0010*/ 	.word	0x00000000
	.align		4
        /*0014*/ 	.word	0xfffffffd
	.align		4
        /*0018*/ 	.word	0x00000000
	.align		4
        /*001c*/ 	.word	0xfffffffc


//--------------------- .nv.constant4             --------------------------
	.section	.nv.constant4,"a",@progbits
	.align	8
	.align		8
.nv.constant4:
        /*0000*/ 	.dword	_$_str
	.align		8
        /*0008*/ 	.dword	_$_str_$_2


//--------------------- .text.triton_poi_fused__native_batch_norm_legit_no_training_relu_26 --------------------------
	.section	.text.triton_poi_fused__native_batch_norm_legit_no_training_relu_26,"ax",@progbits
	.sectionflags	@"SHF_BARRIERS=1"
	.align	128
        .global         triton_poi_fused__native_batch_norm_legit_no_training_relu_26
        .type           triton_poi_fused__native_batch_norm_legit_no_training_relu_26,@function
        .size           triton_poi_fused__native_batch_norm_legit_no_training_relu_26,(.L_x_1 - triton_poi_fused__native_batch_norm_legit_no_training_relu_26)
        .other          triton_poi_fused__native_batch_norm_legit_no_training_relu_26,@"STO_CUDA_ENTRY STV_DEFAULT"
triton_poi_fused__native_batch_norm_legit_no_training_relu_26:
.text.triton_poi_fused__native_batch_norm_legit_no_training_relu_26:
[----:B------:R-:W0:Y:S01]  /*0000*/  LDC R1, c[0x0][0x28] ;  /* 0x00000a00ff017b82 */ /* 0x000e220000000800 */
[----:B------:R-:W1:Y:S07]  /*0010*/  S2R R35, SR_TID.X ;  /* 0x0000000000237919 */ /* 0x000e6e0000002100 */
[----:B------:R-:W2:Y:S01]  /*0020*/  S2UR UR4, SR_CTAID.Y ;  /* 0x00000000000479c3 */ /* 0x000ea20000002600 */
[----:B------:R-:W-:Y:S01]  /*0030*/  ULDC.64 UR22, c[0x0][0x208] ;  /* 0x0000820000167ab9 */ /* 0x000fe20000000a00 */
[----:B------:R-:W3:Y:S06]  /*0040*/  S2R R0, SR_CTAID.X ;  /* 0x0000000000007919 */ /* 0x000eec0000002500 */
[----:B------:R-:W4:Y:S08]  /*0050*/  LDC.64 R36, c[0x0][0x210] ;  /* 0x00008400ff247b82 */ /* 0x000f300000000a00 */
[----:B------:R-:W5:Y:S01]  /*0060*/  LDC.64 R22, c[0x0][0x218] ;  /* 0x00008600ff167b82 */ /* 0x000f620000000a00 */
[----:B--2---:R-:W-:-:S06]  /*0070*/  USHF.L.U32 UR4, UR4, 0x4, URZ ;  /* 0x0000000404047899 */ /* 0x004fcc000800063f */
[----:B------:R-:W-:Y:S02]  /*0080*/  MOV R3, UR4 ;  /* 0x0000000400037c02 */ /* 0x000fe40008000f00 */
[----:B-1----:R-:W-:-:S04]  /*0090*/  SHF.L.U32 R2, R35, 0x2, RZ ;  /* 0x0000000223027819 */ /* 0x002fc800000006ff */
[----:B------:R-:W-:Y:S02]  /*00a0*/  LOP3.LUT R2, R3, 0xc, R2, 0xf8, !PT ;  /* 0x0000000c03027812 */ /* 0x000fe400078ef802 */
[----:B------:R-:W-:Y:S02]  /*00b0*/  SHF.R.U32.HI R3, RZ, 0x2, R35 ;  /* 0x00000002ff037819 */ /* 0x000fe40000011623 */
[C---:B------:R-:W-:Y:S01]  /*00c0*/  ISETP.GE.AND P4, PT, R2.reuse, 0x600, PT ;  /* 0x000006000200780c */ /* 0x040fe20003f86270 */
[----:B------:R-:W-:Y:S01]  /*00d0*/  IMAD.HI R4, R2, 0x2aaaaaab, RZ ;  /* 0x2aaaaaab02047827 */ /* 0x000fe200078e02ff */
[----:B------:R-:W-:-:S04]  /*00e0*/  SGXT.U32 R3, R3, 0x6 ;  /* 0x000000060303781a */ /* 0x000fc80000000000 */
[----:B------:R-:W-:Y:S02]  /*00f0*/  SHF.R.U32.HI R5, RZ, 0x1f, R4 ;  /* 0x0000001fff057819 */ /* 0x000fe40000011604 */
[----:B---3--:R-:W-:Y:S02]  /*0100*/  PRMT R3, R3, 0x6540, R0 ;  /* 0x0000654003037816 */ /* 0x008fe40000000000 */
[----:B------:R-:W-:Y:S02]  /*0110*/  LEA.HI.SX32 R5, R4, R5, 0x1a ;  /* 0x0000000504057211 */ /* 0x000fe400078fd2ff */
[C---:B------:R-:W-:Y:S02]  /*0120*/  LOP3.LUT R4, R3.reuse, 0x40, RZ, 0xfc, !PT ;  /* 0x0000004003047812 */ /* 0x040fe400078efcff */
[----:B------:R-:W-:Y:S01]  /*0130*/  LOP3.LUT R6, R3, 0x80, RZ, 0xfc, !PT ;  /* 0x0000008003067812 */ /* 0x000fe200078efcff */
[----:B------:R-:W-:Y:S01]  /*0140*/  IMAD R33, R5, -0x180, R2 ;  /* 0xfffffe8005217824 */ /* 0x000fe200078e0202 */
[----:B------:R-:W-:-:S02]  /*0150*/  LOP3.LUT R7, R3, 0xc0, RZ, 0xfc, !PT ;  /* 0x000000c003077812 */ /* 0x000fc400078efcff */
[----:B------:R-:W-:Y:S01]  /*0160*/  ISETP.LT.AND P0, PT, R3, 0x121, !P4 ;  /* 0x000001210300780c */ /* 0x000fe20006701270 */
[----:B------:R-:W-:Y:S01]  /*0170*/  IMAD R2, R5, 0x1b180, R33 ;  /* 0x0001b18005027824 */ /* 0x000fe200078e0221 */
[----:B------:R-:W-:Y:S02]  /*0180*/  ISETP.LT.AND P3, PT, R7, 0x121, !P4 ;  /* 0x000001210700780c */ /* 0x000fe40006761270 */
[----:B------:R-:W-:Y:S02]  /*0190*/  CS2R R20, SRZ ;  /* 0x0000000000147805 */ /* 0x000fe4000001ff00 */
[----:B------:R-:W-:Y:S01]  /*01a0*/  ISETP.LT.AND P1, PT, R4, 0x121, !P4 ;  /* 0x000001210400780c */ /* 0x000fe20006721270 */
[----:B------:R-:W-:Y:S01]  /*01b0*/  IMAD R3, R3, 0x180, R2 ;  /* 0x0000018003037824 */ /* 0x000fe200078e0202 */
[----:B------:R-:W-:Y:S01]  /*01c0*/  ISETP.LT.AND P2, PT, R6, 0x121, !P4 ;  /* 0x000001210600780c */ /* 0x000fe20006741270 */
[----:B-----5:R-:W-:Y:S01]  /*01d0*/  IMAD.WIDE R24, R33, 0x4, R22 ;  /* 0x0000000421187825 */ /* 0x020fe200078e0216 */
[----:B------:R-:W-:-:S02]  /*01e0*/  CS2R R4, SRZ ;  /* 0x0000000000047805 */ /* 0x000fc4000001ff00 */
[----:B------:R-:W-:Y:S01]  /*01f0*/  IADD3 R27, R3, 0xc000, RZ ;  /* 0x0000c000031b7810 */ /* 0x000fe20007ffe0ff */
[C---:B------:R-:W-:Y:S01]  /*0200*/  VIADD R9, R3.reuse, 0x6000 ;  /* 0x0000600003097836 */ /* 0x040fe20000000000 */
[----:B------:R-:W-:Y:S01]  /*0210*/  IADD3 R13, R3, 0x12000, RZ ;  /* 0x00012000030d7810 */ /* 0x000fe20007ffe0ff */
[--C-:B----4-:R-:W-:Y:S01]  /*0220*/  IMAD.WIDE R10, R3, 0x4, R36.reuse ;  /* 0x00000004030a7825 */ /* 0x110fe200078e0224 */
[----:B------:R-:W-:Y:S02]  /*0230*/  CS2R R22, SRZ ;  /* 0x0000000000167805 */ /* 0x000fe4000001ff00 */
[----:B------:R-:W-:Y:S01]  /*0240*/  CS2R R6, SRZ ;  /* 0x0000000000067805 */ /* 0x000fe2000001ff00 */
[----:B------:R-:W-:-:S04]  /*0250*/  IMAD.WIDE R2, R9, 0x4, R36 ;  /* 0x0000000409027825 */ /* 0x000fc800078e0224 */
[--C-:B------:R-:W-:Y:S01]  /*0260*/  IMAD.WIDE R26, R27, 0x4, R36.reuse ;  /* 0x000000041b1a7825 */ /* 0x100fe200078e0224 */
[----:B------:R-:W2:Y:S03]  /*0270*/  @P0 LDG.E.EL.128 R4, desc[UR22][R10.64] ;  /* 0x000000160a040981 */ /* 0x000ea6000c2e1d00 */
[----:B------:R-:W-:-:S05]  /*0280*/  IMAD.WIDE R36, R13, 0x4, R36 ;  /* 0x000000040d247825 */ /* 0x000fca00078e0224 */
[----:B------:R1:W3:Y:S02]  /*0290*/  @P3 LDG.E.EL.128 R20, desc[UR22][R36.64] ;  /* 0x0000001624143981 */ /* 0x0002e4000c2e1d00 */
[----:B-1----:R-:W1:Y:S01]  /*02a0*/  LDC.64 R36, c[0x0][0x220] ;  /* 0x00008800ff247b82 */ /* 0x002e620000000a00 */
[----:B------:R-:W-:Y:S02]  /*02b0*/  CS2R R12, SRZ ;  /* 0x00000000000c7805 */ /* 0x000fe4000001ff00 */
[----:B------:R-:W-:Y:S02]  /*02c0*/  CS2R R14, SRZ ;  /* 0x00000000000e7805 */ /* 0x000fe4000001ff00 */
[----:B------:R-:W-:Y:S02]  /*02d0*/  CS2R R16, SRZ ;  /* 0x0000000000107805 */ /* 0x000fe4000001ff00 */
[----:B------:R-:W-:Y:S02]  /*02e0*/  CS2R R18, SRZ ;  /* 0x0000000000127805 */ /* 0x000fe4000001ff00 */
[----:B------:R-:W-:-:S02]  /*02f0*/  CS2R R8, SRZ ;  /* 0x0000000000087805 */ /* 0x000fc4000001ff00 */
[----:B------:R-:W-:Y:S02]  /*0300*/  CS2R R10, SRZ ;  /* 0x00000000000a7805 */ /* 0x000fe4000001ff00 */
[----:B------:R-:W-:Y:S02]  /*0310*/  CS2R R28, SRZ ;  /* 0x00000000001c7805 */ /* 0x000fe4000001ff00 */
[----:B------:R-:W-:Y:S01]  /*0320*/  CS2R R30, SRZ ;  /* 0x00000000001e7805 */ /* 0x000fe2000001ff00 */
[----:B------:R4:W5:Y:S04]  /*0330*/  @P1 LDG.E.EL.128 R12, desc[UR22][R2.64] ;  /* 0x00000016020c1981 */ /* 0x000968000c2e1d00 */
[----:B------:R-:W2:Y:S04]  /*0340*/  @!P4 LDG.E.EL.128 R8, desc[UR22][R24.64] ;  /* 0x000000161808c981 */ /* 0x000ea8000c2e1d00 */
[----:B------:R-:W3:Y:S01]  /*0350*/  @P2 LDG.E.EL.128 R16, desc[UR22][R26.64] ;  /* 0x000000161a102981 */ /* 0x000ee2000c2e1d00 */
[----:B----4-:R-:W4:Y:S01]  /*0360*/  LDC.64 R2, c[0x0][0x228] ;  /* 0x00008a00ff027b82 */ /* 0x010f220000000a00 */
[----:B-1----:R-:W-:-:S05]  /*0370*/  IMAD.WIDE R36, R33, 0x4, R36 ;  /* 0x0000000421247825 */ /* 0x002fca00078e0224 */
[----:B------:R4:W3:Y:S02]  /*0380*/  @!P4 LDG.E.EL.128 R28, desc[UR22][R36.64] ;  /* 0x00000016241cc981 */ /* 0x0008e4000c2e1d00 */
[----:B----4-:R-:W-:Y:S02]  /*0390*/  IMAD.WIDE R36, R33, 0x4, R2 ;  /* 0x0000000421247825 */ /* 0x010fe400078e0202 */
[----:B------:R-:W1:Y:S01]  /*03a0*/  LDC.64 R2, c[0x0][0x230] ;  /* 0x00008c00ff027b82 */ /* 0x000e620000000a00 */
[----:B------:R-:W-:Y:S02]  /*03b0*/  PRMT R0, R35, 0x6540, R0 ;  /* 0x0000654023007816 */ /* 0x000fe40000000000 */
[----:B0-----:R-:W-:Y:S02]  /*03c0*/  CS2R R24, SRZ ;  /* 0x0000000000187805 */ /* 0x001fe4000001ff00 */
[----:B------:R-:W-:Y:S02]  /*03d0*/  CS2R R26, SRZ ;  /* 0x00000000001a7805 */ /* 0x000fe4000001ff00 */
[----:B------:R-:W-:-:S04]  /*03e0*/  CS2R R34, SRZ ;  /* 0x0000000000227805 */ /* 0x000fc8000001ff00 */
[----:B------:R-:W4:Y:S01]  /*03f0*/  @!P4 LDG.E.EL.128 R24, desc[UR22][R36.64] ;  /* 0x000000162418c981 */ /* 0x000f22000c2e1d00 */
[----:B-1----:R-:W-:Y:S01]  /*0400*/  IMAD.WIDE R2, R33, 0x4, R2 ;  /* 0x0000000421027825 */ /* 0x002fe200078e0202 */
[----:B------:R-:W-:-:S06]  /*0410*/  CS2R R32, SRZ ;  /* 0x0000000000207805 */ /* 0x000fcc000001ff00 */
[----:B------:R0:W4:Y:S02]  /*0420*/  @!P4 LDG.E.EL.128 R32, desc[UR22][R2.64] ;  /* 0x000000160220c981 */ /* 0x000124000c2e1d00 */
[----:B0-----:R-:W0:Y:S01]  /*0430*/  S2R R3, SR_TID.X ;  /* 0x0000000000037919 */ /* 0x001e220000002100 */
[----:B------:R-:W1:Y:S01]  /*0440*/  S2UR UR9, SR_CgaCtaId ;  /* 0x00000000000979c3 */ /* 0x000e620000008800 */
[----:B------:R-:W-:Y:S01]  /*0450*/  UMOV UR5, 0x400 ;  /* 0x0000040000057882 */ /* 0x000fe20000000000 */
[----:B------:R-:W-:Y:S02]  /*0460*/  UIADD3 UR8, UR4, 0xe, URZ ;  /* 0x0000000e04087890 */ /* 0x000fe4000fffe03f */
[----:B-1----:R-:W-:Y:S01]  /*0470*/  UPRMT UR9, UR9, 0x654, UR5 ;  /* 0x0000065409097896 */ /* 0x002fe20008000005 */
[----:B0-----:R-:W-:-:S04]  /*0480*/  SHF.R.U32.HI R36, RZ, 0x2, R3 ;  /* 0x00000002ff247819 */ /* 0x001fc80000011603 */
[----:B------:R-:W-:Y:S01]  /*0490*/  SGXT.U32 R36, R36, 0x6 ;  /* 0x000000062424781a */ /* 0x000fe20000000000 */
[----:B------:R-:W-:Y:S02]  /*04a0*/  UIMAD.WIDE UR12, UR4, 0x2aaaaaab, URZ ;  /* 0x2aaaaaab040c78a5 */ /* 0x000fe4000f8e023f */
[----:B------:R-:W-:-:S04]  /*04b0*/  UIADD3 UR14, UR4, 0x1, URZ ;  /* 0x00000001040e7890 */ /* 0x000fc8000fffe03f */
[----:B------:R-:W-:Y:S02]  /*04c0*/  UIMAD.WIDE UR10, UR14, 0x2aaaaaab, URZ ;  /* 0x2aaaaaab0e0a78a5 */ /* 0x000fe4000f8e023f */
[----:B------:R-:W-:Y:S02]  /*04d0*/  UIADD3 UR6, UR4, 0xc, URZ ;  /* 0x0000000c04067890 */ /* 0x000fe4000fffe03f */
[----:B------:R-:W-:Y:S01]  /*04e0*/  UIADD3 UR7, UR4, 0xd, URZ ;  /* 0x0000000d04077890 */ /* 0x000fe2000fffe03f */
[C---:B--2---:R-:W-:Y:S01]  /*04f0*/  FADD R4, -R8.reuse, R4 ;  /* 0x0000000408047221 */ /* 0x044fe20000000100 */
[C---:B-----5:R-:W-:Y:S01]  /*0500*/  FADD R12, -R8.reuse, R12 ;  /* 0x0000000c080c7221 */ /* 0x060fe20000000100 */
[C---:B---3--:R-:W-:Y:S01]  /*0510*/  FADD R20, -R8.reuse, R20 ;  /* 0x0000001408147221 */ /* 0x048fe20000000100 */
[----:B------:R-:W-:Y:S01]  /*0520*/  FADD R16, -R8, R16 ;  /* 0x0000001008107221 */ /* 0x000fe20000000100 */
[----:B------:R-:W-:-:S06]  /*0530*/  FADD R8, R28, 0.0010000000474974513054 ;  /* 0x3a83126f1c087421 */ /* 0x000fcc0000000000 */
[----:B------:R-:W0:Y:S01]  /*0540*/  MUFU.SQRT R8, R8 ;  /* 0x0000000800087308 */ /* 0x000e220000002000 */
[----:B------:R-:W-:Y:S01]  /*0550*/  FADD R28, R29, 0.0010000000474974513054 ;  /* 0x3a83126f1d1c7421 */ /* 0x000fe20000000000 */
[----:B------:R-:W-:Y:S01]  /*0560*/  FADD R31, R31, 0.0010000000474974513054 ;  /* 0x3a83126f1f1f7421 */ /* 0x000fe20000000000 */
[----:B------:R-:W-:-:S05]  /*0570*/  FADD R30, R30, 0.0010000000474974513054 ;  /* 0x3a83126f1e1e7421 */ /* 0x000fca0000000000 */
[----:B------:R-:W1:Y:S08]  /*0580*/  MUFU.SQRT R29, R31 ;  /* 0x0000001f001d7308 */ /* 0x000e700000002000 */
[----:B------:R-:W2:Y:S01]  /*0590*/  MUFU.SQRT R28, R28 ;  /* 0x0000001c001c7308 */ /* 0x000ea20000002000 */
[C---:B0-----:R-:W-:Y:S02]  /*05a0*/  FSETP.GT.AND P4, PT, R8.reuse, 8.50705917302346158658e+37, PT ;  /* 0x7e8000000800780b */ /* 0x041fe40003f84000 */
[----:B------:R-:W-:-:S05]  /*05b0*/  FSETP.GEU.AND P5, PT, R8, 1.175494350822287508e-38, PT ;  /* 0x008000000800780b */ /* 0x000fca0003fae000 */
[----:B------:R-:W0:Y:S01]  /*05c0*/  MUFU.SQRT R2, R30 ;  /* 0x0000001e00027308 */ /* 0x000e220000002000 */
[C---:B------:R-:W-:Y:S01]  /*05d0*/  FADD R6, -R10.reuse, R6 ;  /* 0x000000060a067221 */ /* 0x040fe20000000100 */
[C---:B------:R-:W-:Y:S01]  /*05e0*/  FADD R14, -R10.reuse, R14 ;  /* 0x0000000e0a0e7221 */ /* 0x040fe20000000100 */
[C---:B------:R-:W-:Y:S01]  /*05f0*/  FADD R18, -R10.reuse, R18 ;  /* 0x000000120a127221 */ /* 0x040fe20000000100 */
[----:B------:R-:W-:Y:S01]  /*0600*/  FADD R22, -R10, R22 ;  /* 0x000000160a167221 */ /* 0x000fe20000000100 */
[----:B------:R-:W-:Y:S02]  /*0610*/  IMAD.MOV.U32 R10, RZ, RZ, 0x3e800000 ;  /* 0x3e800000ff0a7424 */ /* 0x000fe400078e00ff */
[C---:B------:R-:W-:Y:S01]  /*0620*/  FADD R5, -R9.reuse, R5 ;  /* 0x0000000509057221 */ /* 0x040fe20000000100 */
[C---:B------:R-:W-:Y:S01]  /*0630*/  FADD R13, -R9.reuse, R13 ;  /* 0x0000000d090d7221 */ /* 0x040fe20000000100 */
[C---:B------:R-:W-:Y:S01]  /*0640*/  FADD R17, -R9.reuse, R17 ;  /* 0x0000001109117221 */ /* 0x040fe20000000100 */
[----:B------:R-:W-:Y:S01]  /*0650*/  FADD R21, -R9, R21 ;  /* 0x0000001509157221 */ /* 0x000fe20000000100 */
[----:B-1----:R-:W-:Y:S01]  /*0660*/  FSETP.GT.AND P3, PT, R29, 8.50705917302346158658e+37, PT ;  /* 0x7e8000001d00780b */ /* 0x002fe20003f64000 */
[----:B------:R-:W-:Y:S01]  /*0670*/  @P4 FMUL R8, R8, 0.25 ;  /* 0x3e80000008084820 */ /* 0x000fe20000400000 */
[----:B------:R-:W-:-:S02]  /*0680*/  FSEL R9, R10, 1, P4 ;  /* 0x3f8000000a097808 */ /* 0x000fc40002000000 */
[----:B--2---:R-:W-:Y:S02]  /*0690*/  FSETP.GT.AND P1, PT, R28, 8.50705917302346158658e+37, PT ;  /* 0x7e8000001c00780b */ /* 0x004fe40003f24000 */
[----:B0-----:R-:W-:Y:S02]  /*06a0*/  FSETP.GT.AND P4, PT, R2, 8.50705917302346158658e+37, PT ;  /* 0x7e8000000200780b */ /* 0x001fe40003f84000 */
[----:B------:R-:W-:Y:S01]  /*06b0*/  FSETP.GEU.AND P2, PT, R29, 1.175494350822287508e-38, PT ;  /* 0x008000001d00780b */ /* 0x000fe20003f4e000 */
[----:B------:R-:W-:Y:S01]  /*06c0*/  @!P5 FMUL R8, R8, 16777216 ;  /* 0x4b8000000808d820 */ /* 0x000fe20000400000 */
[----:B------:R-:W-:Y:S01]  /*06d0*/  FSETP.GEU.AND P0, PT, R28, 1.175494350822287508e-38, PT ;  /* 0x008000001c00780b */ /* 0x000fe20003f0e000 */
[----:B------:R-:W-:Y:S01]  /*06e0*/  @!P5 FMUL R9, R9, 16777216 ;  /* 0x4b8000000909d820 */ /* 0x000fe20000400000 */
[----:B------:R-:W-:Y:S01]  /*06f0*/  FSETP.GEU.AND P5, PT, R2, 1.175494350822287508e-38, PT ;  /* 0x008000000200780b */ /* 0x000fe20003fae000 */
[----:B------:R-:W-:Y:S02]  /*0700*/  @P3 FMUL R29, R29, 0.25 ;  /* 0x3e8000001d1d3820 */ /* 0x000fe40000400000 */
[----:B------:R-:W0:Y:S02]  /*0710*/  MUFU.RCP R8, R8 ;  /* 0x0000000800087308 */ /* 0x000e240000001000 */
[----:B------:R-:W-:-:S02]  /*0720*/  @P1 FMUL R28, R28, 0.25 ;  /* 0x3e8000001c1c1820 */ /* 0x000fc40000400000 */
[----:B------:R-:W-:Y:S02]  /*0730*/  @P4 FMUL R2, R2, 0.25 ;  /* 0x3e80000002024820 */ /* 0x000fe40000400000 */
[----:B------:R-:W-:Y:S02]  /*0740*/  @!P2 FMUL R29, R29, 16777216 ;  /* 0x4b8000001d1da820 */ /* 0x000fe40000400000 */
[----:B------:R-:W-:Y:S02]  /*0750*/  @!P0 FMUL R28, R28, 16777216 ;  /* 0x4b8000001c1c8820 */ /* 0x000fe40000400000 */
[----:B------:R-:W-:Y:S02]  /*0760*/  @!P5 FMUL R2, R2, 16777216 ;  /* 0x4b8000000202d820 */ /* 0x000fe40000400000 */
[----:B------:R-:W1:Y:S01]  /*0770*/  MUFU.RCP R29, R29 ;  /* 0x0000001d001d7308 */ /* 0x000e620000001000 */
[----:B------:R-:W-:Y:S01]  /*0780*/  FADD R7, -R11, R7 ;  /* 0x000000070b077221 */ /* 0x000fe20000000100 */
[----:B0-----:R-:W-:Y:S01]  /*0790*/  FMUL R9, R8, R9 ;  /* 0x0000000908097220 */ /* 0x001fe20000400000 */
[----:B------:R-:W-:-:S05]  /*07a0*/  FSEL R8, R10, 1, P3 ;  /* 0x3f8000000a087808 */ /* 0x000fca0001800000 */
[----:B------:R-:W0:Y:S01]  /*07b0*/  MUFU.RCP R28, R28 ;  /* 0x0000001c001c7308 */ /* 0x000e220000001000 */
[C---:B------:R-:W-:Y:S01]  /*07c0*/  FADD R15, -R11.reuse, R15 ;  /* 0x0000000f0b0f7221 */ /* 0x040fe20000000100 */
[C---:B------:R-:W-:Y:S01]  /*07d0*/  FADD R19, -R11.reuse, R19 ;  /* 0x000000130b137221 */ /* 0x040fe20000000100 */
[----:B------:R-:W-:-:S05]  /*07e0*/  FADD R23, -R11, R23 ;  /* 0x000000170b177221 */ /* 0x000fca0000000100 */
[----:B------:R-:W2:Y:S01]  /*07f0*/  MUFU.RCP R2, R2 ;  /* 0x0000000200027308 */ /* 0x000ea20000001000 */
[C---:B------:R-:W-:Y:S02]  /*0800*/  FSEL R11, R10.reuse, 1, P1 ;  /* 0x3f8000000a0b7808 */ /* 0x040fe40000800000 */
[----:B------:R-:W-:Y:S01]  /*0810*/  FSEL R31, R10, 1, P4 ;  /* 0x3f8000000a1f7808 */ /* 0x000fe20002000000 */
[----:B------:R-:W-:Y:S02]  /*0820*/  @!P2 FMUL R8, R8, 16777216 ;  /* 0x4b8000000808a820 */ /* 0x000fe40000400000 */
[----:B------:R-:W-:Y:S02]  /*0830*/  @!P0 FMUL R11, R11, 16777216 ;  /* 0x4b8000000b0b8820 */ /* 0x000fe40000400000 */
[----:B------:R-:W-:Y:S01]  /*0840*/  @!P5 FMUL R31, R31, 16777216 ;  /* 0x4b8000001f1fd820 */ /* 0x000fe20000400000 */
[----:B-1----:R-:W-:Y:S01]  /*0850*/  FMUL R30, R29, R8 ;  /* 0x000000081d1e7220 */ /* 0x002fe20000400000 */
[----:B0-----:R-:W-:-:S03]  /*0860*/  FMUL R8, R28, R11 ;  /* 0x0000000b1c087220 */ /* 0x001fc60000400000 */
[C---:B------:R-:W-:Y:S01]  /*0870*/  FMUL R10, R30.reuse, R23 ;  /* 0x000000171e0a7220 */ /* 0x040fe20000400000 */
[----:B------:R-:W-:Y:S01]  /*0880*/  FMUL R28, R30, R15 ;  /* 0x0000000f1e1c7220 */ /* 0x000fe20000400000 */
[----:B--2---:R-:W-:Y:S01]  /*0890*/  FMUL R11, R2, R31 ;  /* 0x0000001f020b7220 */ /* 0x004fe20000400000 */
[C---:B------:R-:W-:Y:S01]  /*08a0*/  FMUL R2, R30.reuse, R19 ;  /* 0x000000131e027220 */ /* 0x040fe20000400000 */
[----:B------:R-:W-:Y:S01]  /*08b0*/  FMUL R30, R30, R7 ;  /* 0x000000071e1e7220 */ /* 0x000fe20000400000 */
[----:B------:R-:W-:-:S04]  /*08c0*/  SHF.L.U32 R7, R3, 0xa, RZ ;  /* 0x0000000a03077819 */ /* 0x000fc800000006ff */
[----:B------:R-:W-:-:S04]  /*08d0*/  LOP3.LUT R15, R7, 0xc00, RZ, 0xc0, !PT ;  /* 0x00000c00070f7812 */ /* 0x000fc800078ec0ff */
[C---:B------:R-:W-:Y:S02]  /*08e0*/  LOP3.LUT R19, R15.reuse, 0x100, RZ, 0xfc, !PT ;  /* 0x000001000f137812 */ /* 0x040fe400078efcff */
[C---:B------:R-:W-:Y:S02]  /*08f0*/  LOP3.LUT R23, R15.reuse, 0x200, RZ, 0xfc, !PT ;  /* 0x000002000f177812 */ /* 0x040fe400078efcff */
[C---:B------:R-:W-:Y:S02]  /*0900*/  LOP3.LUT R29, R15.reuse, 0x300, RZ, 0xfc, !PT ;  /* 0x000003000f1d7812 */ /* 0x040fe400078efcff */
[C---:B------:R-:W-:Y:S02]  /*0910*/  LOP3.LUT R7, R15.reuse, R36, RZ, 0xfc, !PT ;  /* 0x000000240f077212 */ /* 0x040fe400078efcff */
[----:B------:R-:W-:Y:S02]  /*0920*/  LEA.HI R36, R15, UR9, RZ, 0x1a ;  /* 0x000000090f247c11 */ /* 0x000fe4000f8fd0ff */
[----:B------:R-:W-:-:S02]  /*0930*/  LEA.HI R19, R19, UR9, RZ, 0x1a ;  /* 0x0000000913137c11 */ /* 0x000fc4000f8fd0ff */
[----:B------:R-:W-:Y:S02]  /*0940*/  LEA.HI R15, R23, UR9, RZ, 0x1a ;  /* 0x00000009170f7c11 */ /* 0x000fe4000f8fd0ff */
[----:B------:R-:W-:Y:S01]  /*0950*/  LEA.HI R29, R29, UR9, RZ, 0x1a ;  /* 0x000000091d1d7c11 */ /* 0x000fe2000f8fd0ff */
[C---:B------:R-:W-:Y:S01]  /*0960*/  IMAD R19, R7.reuse, 0x4, R19 ;  /* 0x0000000407137824 */ /* 0x040fe200078e0213 */
[C---:B------:R-:W-:Y:S02]  /*0970*/  LEA R23, R7.reuse, R36, 0x2 ;  /* 0x0000002407177211 */ /* 0x040fe400078e10ff */
[----:B------:R-:W-:Y:S01]  /*0980*/  LEA R15, R7, R15, 0x2 ;  /* 0x0000000f070f7211 */ /* 0x000fe200078e10ff */
[----:B------:R-:W-:Y:S01]  /*0990*/  FMUL R31, R11, R18 ;  /* 0x000000120b1f7220 */ /* 0x000fe20000400000 */
[----:B------:R-:W-:Y:S01]  /*09a0*/  LEA R7, R7, R29, 0x2 ;  /* 0x0000001d07077211 */ /* 0x000fe200078e10ff */
[C---:B------:R-:W-:Y:S01]  /*09b0*/  FMUL R29, R11.reuse, R22 ;  /* 0x000000160b1d7220 */ /* 0x040fe20000400000 */
[C---:B------:R-:W-:Y:S01]  /*09c0*/  FMUL R37, R11.reuse, R14 ;  /* 0x0000000e0b257220 */ /* 0x040fe20000400000 */
[----:B------:R-:W-:Y:S01]  /*09d0*/  FMUL R11, R11, R6 ;  /* 0x000000060b0b7220 */ /* 0x000fe20000400000 */
[C---:B------:R-:W-:Y:S01]  /*09e0*/  FMUL R20, R9.reuse, R20 ;  /* 0x0000001409147220 */ /* 0x040fe20000400000 */
[C---:B------:R-:W-:Y:S01]  /*09f0*/  FMUL R16, R9.reuse, R16 ;  /* 0x0000001009107220 */ /* 0x040fe20000400000 */
[C---:B------:R-:W-:Y:S01]  /*0a00*/  FMUL R6, R9.reuse, R12 ;  /* 0x0000000c09067220 */ /* 0x040fe20000400000 */
[----:B------:R-:W-:Y:S01]  /*0a10*/  FMUL R9, R9, R4 ;  /* 0x0000000409097220 */ /* 0x000fe20000400000 */
[----:B------:R-:W-:Y:S01]  /*0a20*/  IMAD.U32 R12, RZ, RZ, UR4 ;  /* 0x00000004ff0c7e24 */ /* 0x000fe2000f8e00ff */
[----:B------:R-:W-:-:S02]  /*0a30*/  ISETP.GE.AND P0, PT, R0, 0x121, PT ;  /* 0x000001210000780c */ /* 0x000fc40003f06270 */
[----:B------:R-:W-:Y:S01]  /*0a40*/  MOV R4, UR8 ;  /* 0x0000000800047c02 */ /* 0x000fe20008000f00 */
[----:B------:R-:W-:Y:S01]  /*0a50*/  FMUL R14, R8, R13 ;  /* 0x0000000d080e7220 */ /* 0x000fe20000400000 */
[----:B------:R-:W-:Y:S01]  /*0a60*/  ISETP.LT.AND P5, PT, R12, 0x600, !P0 ;  /* 0x000006000c00780c */ /* 0x000fe200047a1270 */
[----:B------:R-:W-:Y:S01]  /*0a70*/  FMUL R12, R8, R17 ;  /* 0x00000011080c7220 */ /* 0x000fe20000400000 */
[----:B------:R-:W-:Y:S01]  /*0a80*/  ISETP.LT.AND P1, PT, R4, 0x600, !P0 ;  /* 0x000006000400780c */ /* 0x000fe20004721270 */
[C---:B------:R-:W-:Y:S01]  /*0a90*/  FMUL R4, R8.reuse, R21 ;  /* 0x0000001508047220 */ /* 0x040fe20000400000 */
[----:B------:R-:W-:-:S04]  /*0aa0*/  FMUL R8, R8, R5 ;  /* 0x0000000508087220 */ /* 0x000fc80000400000 */
[----:B----4-:R-:W-:Y:S01]  /*0ab0*/  FFMA R8, R8, R25, R33 ;  /* 0x0000001908087223 */ /* 0x010fe20000000021 */
[----:B------:R-:W-:Y:S01]  /*0ac0*/  FFMA R5, R9, R24, R32 ;  /* 0x0000001809057223 */ /* 0x000fe20000000020 */
[----:B------:R-:W-:Y:S01]  /*0ad0*/  FFMA R11, R11, R26, R34 ;  /* 0x0000001a0b0b7223 */ /* 0x000fe20000000022 */
[----:B------:R-:W-:Y:S02]  /*0ae0*/  FFMA R30, R30, R27, R35 ;  /* 0x0000001b1e1e7223 */ /* 0x000fe40000000023 */
[----:B------:R-:W-:Y:S01]  /*0af0*/  FSETP.GEU.AND P2, PT, R8, RZ, PT ;  /* 0x000000ff0800720b */ /* 0x000fe20003f4e000 */
[----:B------:R-:W-:Y:S01]  /*0b00*/  FFMA R6, R6, R24, R32 ;  /* 0x0000001806067223 */ /* 0x000fe20000000020 */
[----:B------:R-:W-:Y:S01]  /*0b10*/  FSETP.GEU.AND P4, PT, R5, RZ, PT ;  /* 0x000000ff0500720b */ /* 0x000fe20003f8e000 */
[----:B------:R-:W-:Y:S01]  /*0b20*/  FFMA R37, R37, R26, R34 ;  /* 0x0000001a25257223 */ /* 0x000fe20000000022 */
[----:B------:R-:W-:Y:S02]  /*0b30*/  FSETP.GEU.AND P3, PT, R11, RZ, PT ;  /* 0x000000ff0b00720b */ /* 0x000fe40003f6e000 */
[----:B------:R-:W-:-:S02]  /*0b40*/  FSEL R8, R8, RZ, P2 ;  /* 0x000000ff08087208 */ /* 0x000fc40001000000 */
[----:B------:R-:W-:Y:S01]  /*0b50*/  FSETP.GEU.AND P2, PT, R30, RZ, PT ;  /* 0x000000ff1e00720b */ /* 0x000fe20003f4e000 */
[----:B------:R-:W-:Y:S01]  /*0b60*/  FFMA R9, R14, R25, R33 ;  /* 0x000000190e097223 */ /* 0x000fe20000000021 */
[----:B------:R-:W-:Y:S01]  /*0b70*/  FSEL R14, R5, RZ, P4 ;  /* 0x000000ff050e7208 */ /* 0x000fe20002000000 */
[----:B------:R-:W-:Y:S01]  /*0b80*/  FFMA R28, R28, R27, R35 ;  /* 0x0000001b1c1c7223 */ /* 0x000fe20000000023 */
[----:B------:R-:W-:Y:S01]  /*0b90*/  FSEL R18, R11, RZ, P3 ;  /* 0x000000ff0b127208 */ /* 0x000fe20001800000 */
[-CC-:B------:R-:W-:Y:S01]  /*0ba0*/  FFMA R16, R16, R24.reuse, R32.reuse ;  /* 0x0000001810107223 */ /* 0x180fe20000000020 */
[----:B------:R-:W-:Y:S02]  /*0bb0*/  FSETP.GEU.AND P3, PT, R6, RZ, PT ;  /* 0x000000ff0600720b */ /* 0x000fe40003f6e000 */
[----:B------:R-:W-:Y:S02]  /*0bc0*/  FSEL R30, R30, RZ, P2 ;  /* 0x000000ff1e1e7208 */ /* 0x000fe40001000000 */
[C---:B------:R-:W-:Y:S01]  /*0bd0*/  FSETP.GEU.AND P2, PT, R37.reuse, RZ, PT ;  /* 0x000000ff2500720b */ /* 0x040fe20003f4e000 */
[----:B------:R0:W-:Y:S01]  /*0be0*/  STS [R23], R14 ;  /* 0x0000000e17007388 */ /* 0x0001e20000000800 */
[----:B------:R-:W-:Y:S01]  /*0bf0*/  FSEL R6, R6, RZ, P3 ;  /* 0x000000ff06067208 */ /* 0x000fe20001800000 */
[----:B------:R-:W-:Y:S01]  /*0c00*/  FFMA R12, R12, R25, R33 ;  /* 0x000000190c0c7223 */ /* 0x000fe20000000021 */
[----:B------:R-:W-:Y:S01]  /*0c10*/  FSETP.GEU.AND P3, PT, R28, RZ, PT ;  /* 0x000000ff1c00720b */ /* 0x000fe20003f6e000 */
[----:B------:R-:W-:Y:S01]  /*0c20*/  FFMA R2, R2, R27, R35 ;  /* 0x0000001b02027223 */ /* 0x000fe20000000023 */
[----:B------:R-:W-:Y:S01]  /*0c30*/  FFMA R20, R20, R24, R32 ;  /* 0x0000001814147223 */ /* 0x000fe20000000020 */
[----:B0-----:R-:W-:-:S02]  /*0c40*/  FSEL R14, R37, RZ, P2 ;  /* 0x000000ff250e7208 */ /* 0x001fc40001000000 */
[----:B------:R-:W-:Y:S02]  /*0c50*/  FSETP.GEU.AND P2, PT, R16, RZ, PT ;  /* 0x000000ff1000720b */ /* 0x000fe40003f4e000 */
[----:B------:R-:W-:Y:S01]  /*0c60*/  FSEL R28, R28, RZ, P3 ;  /* 0x000000ff1c1c7208 */ /* 0x000fe20001800000 */
[----:B------:R-:W-:Y:S01]  /*0c70*/  FFMA R4, R4, R25, R33 ;  /* 0x0000001904047223 */ /* 0x000fe20000000021 */
[----:B------:R-:W-:Y:S01]  /*0c80*/  FSETP.GEU.AND P3, PT, R12, RZ, PT ;  /* 0x000000ff0c00720b */ /* 0x000fe20003f6e000 */
[-CC-:B------:R-:W-:Y:S01]  /*0c90*/  FFMA R31, R31, R26.reuse, R34.reuse ;  /* 0x0000001a1f1f7223 */ /* 0x180fe20000000022 */
[----:B------:R-:W-:Y:S02]  /*0ca0*/  FSEL R16, R16, RZ, P2 ;  /* 0x000000ff10107208 */ /* 0x000fe40001000000 */
[----:B------:R-:W-:Y:S02]  /*0cb0*/  FSETP.GEU.AND P4, PT, R9, RZ, PT ;  /* 0x000000ff0900720b */ /* 0x000fe40003f8e000 */
[----:B------:R-:W-:Y:S01]  /*0cc0*/  FSETP.GEU.AND P2, PT, R2, RZ, PT ;  /* 0x000000ff0200720b */ /* 0x000fe20003f4e000 */
[----:B------:R-:W-:Y:S01]  /*0cd0*/  FFMA R29, R29, R26, R34 ;  /* 0x0000001a1d1d7223 */ /* 0x000fe20000000022 */
[----:B------:R-:W-:Y:S01]  /*0ce0*/  FSEL R12, R12, RZ, P3 ;  /* 0x000000ff0c0c7208 */ /* 0x000fe20001800000 */
[----:B------:R-:W-:Y:S01]  /*0cf0*/  FFMA R10, R10, R27, R35 ;  /* 0x0000001b0a0a7223 */ /* 0x000fe20000000023 */
[----:B------:R-:W-:Y:S01]  /*0d00*/  FSEL R22, R9, RZ, P4 ;  /* 0x000000ff09167208 */ /* 0x000fe20002000000 */
[----:B------:R0:W-:Y:S01]  /*0d10*/  STS [R19+0x400], R8 ;  /* 0x0004000813007388 */ /* 0x0001e20000000800 */
[----:B------:R-:W-:-:S02]  /*0d20*/  FSETP.GEU.AND P3, PT, R20, RZ, PT ;  /* 0x000000ff1400720b */ /* 0x000fc40003f6e000 */
[----:B------:R-:W-:Y:S01]  /*0d30*/  FSEL R2, R2, RZ, P2 ;  /* 0x000000ff02027208 */ /* 0x000fe20001000000 */
[----:B------:R-:W-:Y:S01]  /*0d40*/  STS [R15+0x800], R18 ;  /* 0x000800120f007388 */ /* 0x000fe20000000800 */
[----:B------:R-:W-:Y:S02]  /*0d50*/  FSETP.GEU.AND P4, PT, R31, RZ, PT ;  /* 0x000000ff1f00720b */ /* 0x000fe40003f8e000 */
[----:B------:R-:W-:Y:S01]  /*0d60*/  FSETP.GEU.AND P2, PT, R4, RZ, PT ;  /* 0x000000ff0400720b */ /* 0x000fe20003f4e000 */
[----:B------:R-:W-:Y:S01]  /*0d70*/  STS [R7+0xc00], R30 ;  /* 0x000c001e07007388 */ /* 0x000fe20000000800 */
[----:B------:R-:W-:Y:S02]  /*0d80*/  FSEL R20, R20, RZ, P3 ;  /* 0x000000ff14147208 */ /* 0x000fe40001800000 */
[----:B------:R-:W-:Y:S01]  /*0d90*/  FSETP.GEU.AND P3, PT, R29, RZ, PT ;  /* 0x000000ff1d00720b */ /* 0x000fe20003f6e000 */
[----:B------:R1:W-:Y:S01]  /*0da0*/  STS [R23+0x100], R6 ;  /* 0x0001000617007388 */ /* 0x0003e20000000800 */
[----:B0-----:R-:W-:-:S02]  /*0db0*/  FSEL R8, R4, RZ, P2 ;  /* 0x000000ff04087208 */ /* 0x001fc40001000000 */
[----:B------:R-:W-:Y:S01]  /*0dc0*/  FSETP.GEU.AND P2, PT, R10, RZ, PT ;  /* 0x000000ff0a00720b */ /* 0x000fe20003f4e000 */
[----:B------:R-:W-:Y:S04]  /*0dd0*/  STS [R19+0x500], R22 ;  /* 0x0005001613007388 */ /* 0x000fe80000000800 */
[----:B------:R0:W-:Y:S01]  /*0de0*/  STS [R15+0x900], R14 ;  /* 0x0009000e0f007388 */ /* 0x0001e20000000800 */
[----:B-1----:R-:W-:-:S03]  /*0df0*/  FSEL R6, R31, RZ, P4 ;  /* 0x000000ff1f067208 */ /* 0x002fc60002000000 */
[----:B------:R-:W-:Y:S01]  /*0e00*/  STS [R7+0xd00], R28 ;  /* 0x000d001c07007388 */ /* 0x000fe20000000800 */
[----:B------:R-:W-:-:S03]  /*0e10*/  FSEL R10, R10, RZ, P2 ;  /* 0x000000ff0a0a7208 */ /* 0x000fc60001000000 */
[----:B------:R-:W-:Y:S01]  /*0e20*/  STS [R23+0x200], R16 ;  /* 0x0002001017007388 */ /* 0x000fe20000000800 */
[----:B0-----:R-:W-:-:S03]  /*0e30*/  FSEL R14, R29, RZ, P3 ;  /* 0x000000ff1d0e7208 */ /* 0x001fc60001800000 */
[----:B------:R-:W-:Y:S04]  /*0e40*/  STS [R19+0x600], R12 ;  /* 0x0006000c13007388 */ /* 0x000fe80000000800 */
[----:B------:R-:W-:Y:S04]  /*0e50*/  STS [R15+0xa00], R6 ;  /* 0x000a00060f007388 */ /* 0x000fe80000000800 */
[----:B------:R0:W-:Y:S04]  /*0e60*/  STS [R7+0xe00], R2 ;  /* 0x000e000207007388 */ /* 0x0001e80000000800 */
[----:B------:R-:W-:Y:S04]  /*0e70*/  STS [R23+0x300], R20 ;  /* 0x0003001417007388 */ /* 0x000fe80000000800 */
[----:B------:R-:W-:Y:S04]  /*0e80*/  STS [R19+0x700], R8 ;  /* 0x0007000813007388 */ /* 0x000fe80000000800 */
[----:B------:R-:W-:Y:S04]  /*0e90*/  STS [R15+0xb00], R14 ;  /* 0x000b000e0f007388 */ /* 0x000fe80000000800 */
[----:B------:R1:W-:Y:S01]  /*0ea0*/  STS [R7+0xf00], R10 ;  /* 0x000f000a07007388 */ /* 0x0003e20000000800 */
[----:B------:R-:W-:-:S04]  /*0eb0*/  LOP3.LUT R4, R3, 0xff, RZ, 0xc0, !PT ;  /* 0x000000ff03047812 */ /* 0x000fc800078ec0ff */
[----:B------:R-:W-:Y:S01]  /*0ec0*/  LEA R4, R4, UR9, 0x2 ;  /* 0x0000000904047c11 */ /* 0x000fe2000f8e10ff */
[----:B------:R-:W-:Y:S01]  /*0ed0*/  BAR.SYNC.DEFER_BLOCKING 0x0 ;  /* 0x0000000000007b1d */ /* 0x000fe20000010000 */
[----:B------:R-:W-:-:S04]  /*0ee0*/  USHF.R.U32.HI UR9, URZ, 0x1f, UR13 ;  /* 0x0000001f3f097899 */ /* 0x000fc8000801160d */
[----:B------:R-:W-:Y:S02]  /*0ef0*/  ULEA.HI.SX32 UR13, UR13, UR9, 0x1a ;  /* 0x000000090d0d7291 */ /* 0x000fe4000f8fd23f */
[----:B------:R-:W-:Y:S01]  /*0f00*/  USHF.R.U32.HI UR9, URZ, 0x1f, UR11 ;  /* 0x0000001f3f097899 */ /* 0x000fe2000801160b */
[----:B------:R-:W-:Y:S01]  /*0f10*/  IMAD.U32 R5, RZ, RZ, UR6 ;  /* 0x00000006ff057e24 */ /* 0x000fe2000f8e00ff */
[----:B------:R-:W-:Y:S02]  /*0f20*/  UIADD3 UR5, UR4, 0xb, URZ ;  /* 0x0000000b04057890 */ /* 0x000fe4000fffe03f */
[----:B------:R-:W-:Y:S02]  /*0f30*/  ULEA.HI.SX32 UR12, UR11, UR9, 0x1a ;  /* 0x000000090b0c7291 */ /* 0x000fe4000f8fd23f */
[----:B------:R-:W-:Y:S01]  /*0f40*/  UIMAD UR15, UR13, -0x180, UR4 ;  /* 0xfffffe800d0f78a4 */ /* 0x000fe2000f8e0204 */
[----:B0-----:R-:W-:Y:S01]  /*0f50*/  MOV R2, UR7 ;  /* 0x0000000700027c02 */ /* 0x001fe20008000f00 */
[----:B------:R-:W-:Y:S01]  /*0f60*/  UIMAD UR10, UR12, -0x180, UR14 ;  /* 0xfffffe800c0a78a4 */ /* 0x000fe2000f8e020e */
[----:B------:R-:W-:Y:S01]  /*0f70*/  MOV R6, UR5 ;  /* 0x0000000500067c02 */ /* 0x000fe20008000f00 */
[----:B------:R-:W-:Y:S01]  /*0f80*/  UIADD3 UR9, UR4, 0x3, URZ ;  /* 0x0000000304097890 */ /* 0x000fe2000fffe03f */
[----:B------:R-:W-:Y:S01]  /*0f90*/  ISETP.LT.AND P3, PT, R5, 0x600, !P0 ;  /* 0x000006000500780c */ /* 0x000fe20004761270 */
[----:B------:R-:W0:Y:S01]  /*0fa0*/  LDS R11, [R4] ;  /* 0x00000000040b7984 */ /* 0x000e220000000800 */
[----:B------:R-:W-:-:S02]  /*0fb0*/  MOV R5, UR15 ;  /* 0x0000000f00057c02 */ /* 0x000fc40008000f00 */
[----:B------:R-:W-:Y:S01]  /*0fc0*/  ISETP.LT.AND P2, PT, R2, 0x600, !P0 ;  /* 0x000006000200780c */ /* 0x000fe20004741270 */
[----:B-1----:R-:W-:Y:S01]  /*0fd0*/  IMAD.U32 R7, RZ, RZ, UR14 ;  /* 0x0000000eff077e24 */ /* 0x002fe2000f8e00ff */
[----:B------:R-:W1:Y:S01]  /*0fe0*/  LDC.64 R2, c[0x0][0x238] ;  /* 0x00008e00ff027b82 */ /* 0x000e620000000a00 */
[----:B------:R-:W-:Y:S01]  /*0ff0*/  ISETP.LT.AND P4, PT, R6, 0x600, !P0 ;  /* 0x000006000600780c */ /* 0x000fe20004781270 */
[----:B------:R-:W2:Y:S01]  /*1000*/  LDS R13, [R4+0x404] ;  /* 0x00040400040d7984 */ /* 0x000ea20000000800 */
[----:B------:R-:W-:Y:S01]  /*1010*/  MOV R9, UR10 ;  /* 0x0000000a00097c02 */ /* 0x000fe20008000f00 */
[----:B------:R-:W-:Y:S01]  /*1020*/  UIMAD.WIDE UR10, UR9, 0x2aaaaaab, URZ ;  /* 0x2aaaaaab090a78a5 */ /* 0x000fe2000f8e023f */
[----:B------:R-:W-:Y:S01]  /*1030*/  MOV R6, UR13 ;  /* 0x0000000d00067c02 */ /* 0x000fe20008000f00 */
[----:B------:R-:W-:Y:S01]  /*1040*/  IMAD R5, R5, 0x121, R0 ;  /* 0x0000012105057824 */ /* 0x000fe200078e0200 */
[----:B------:R-:W-:Y:S01]  /*1050*/  ISETP.LT.AND P6, PT, R7, 0x600, !P0 ;  /* 0x000006000700780c */ /* 0x000fe200047c1270 */
[----:B------:R-:W3:Y:S02]  /*1060*/  LDS R15, [R4+0x808] ;  /* 0x00080800040f7984 */ /* 0x000ee40000000800 */
[----:B------:R-:W-:-:S02]  /*1070*/  IMAD R7, R6, 0x36300, R5 ;  /* 0x0003630006077824 */ /* 0x000fc400078e0205 */
[----:B------:R-:W-:Y:S01]  /*1080*/  IMAD.U32 R6, RZ, RZ, UR12 ;  /* 0x0000000cff067e24 */ /* 0x000fe2000f8e00ff */
[----:B------:R-:W-:Y:S01]  /*1090*/  UMOV UR12, UR11 ;  /* 0x0000000b000c7c82 */ /* 0x000fe20008000000 */
[----:B------:R-:W4:Y:S01]  /*10a0*/  LDS R17, [R4+0xc0c] ;  /* 0x000c0c0004117984 */ /* 0x000f220000000800 */
[----:B------:R-:W-:Y:S01]  /*10b0*/  USHF.R.U32.HI UR13, URZ, 0x1f, UR12 ;  /* 0x0000001f3f0d7899 */ /* 0x000fe2000801160c */
[----:B------:R-:W-:Y:S01]  /*10c0*/  IMAD R5, R9, 0x121, R0 ;  /* 0x0000012109057824 */ /* 0x000fe200078e0200 */
[----:B------:R-:W-:Y:S01]  /*10d0*/  UIADD3 UR14, UR4, 0x2, URZ ;  /* 0x00000002040e7890 */ /* 0x000fe2000fffe03f */
[----:B------:R-:W-:Y:S01]  /*10e0*/  LDS R19, [R4+0x1818] ;  /* 0x0018180004137984 */ /* 0x000fe20000000800 */
[----:B------:R-:W-:Y:S01]  /*10f0*/  ULEA.HI.SX32 UR13, UR12, UR13, 0x1a ;  /* 0x0000000d0c0d7291 */ /* 0x000fe2000f8fd23f */
[----:B------:R-:W-:Y:S01]  /*1100*/  MOV R10, UR9 ;  /* 0x00000009000a7c02 */ /* 0x000fe20008000f00 */
[----:B------:R-:W-:Y:S01]  /*1110*/  IMAD R5, R6, 0x36300, R5 ;  /* 0x0003630006057824 */ /* 0x000fe200078e0205 */
[----:B------:R-:W-:Y:S01]  /*1120*/  UIMAD.WIDE UR10, UR14, 0x2aaaaaab, URZ ;  /* 0x2aaaaaab0e0a78a5 */ /* 0x000fe2000f8e023f */
[----:B------:R-:W-:Y:S01]  /*1130*/  LDS R23, [R4+0x2828] ;  /* 0x0028280004177984 */ /* 0x000fe20000000800 */
[----:B------:R-:W-:Y:S01]  /*1140*/  UIMAD UR9, UR13, -0x180, UR9 ;  /* 0xfffffe800d0978a4 */ /* 0x000fe2000f8e0209 */
[--C-:B-1----:R-:W-:Y:S01]  /*1150*/  IMAD.WIDE R8, R5, 0x4, R2.reuse ;  /* 0x0000000405087825 */ /* 0x102fe200078e0202 */
[----:B------:R-:W-:Y:S01]  /*1160*/  USHF.R.U32.HI UR10, URZ, 0x1f, UR11 ;  /* 0x0000001f3f0a7899 */ /* 0x000fe2000801160b */
[----:B------:R-:W-:Y:S02]  /*1170*/  LDS R25, [R4+0x2c2c] ;  /* 0x002c2c0004197984 */ /* 0x000fe40000000800 */
[----:B------:R-:W-:Y:S01]  /*1180*/  IMAD.WIDE R6, R7, 0x4, R2 ;  /* 0x0000000407067825 */ /* 0x000fe200078e0202 */
[----:B------:R-:W-:Y:S01]  /*1190*/  MOV R5, UR9 ;  /* 0x0000000900057c02 */ /* 0x000fe20008000f00 */
[----:B------:R-:W-:Y:S01]  /*11a0*/  UIADD3 UR9, UR4, 0x4, URZ ;  /* 0x0000000404097890 */ /* 0x000fe2000fffe03f */
[----:B------:R-:W-:Y:S01]  /*11b0*/  LDS R27, [R4+0x3030] ;  /* 0x00303000041b7984 */ /* 0x000fe20000000800 */
[----:B------:R-:W-:-:S02]  /*11c0*/  ULEA.HI.SX32 UR12, UR11, UR10, 0x1a ;  /* 0x0000000a0b0c7291 */ /* 0x000fc4000f8fd23f */
[----:B------:R-:W-:Y:S01]  /*11d0*/  UIMAD.WIDE UR10, UR9, 0x2aaaaaab, URZ ;  /* 0x2aaaaaab090a78a5 */ /* 0x000fe2000f8e023f */
[----:B0-----:R0:W-:Y:S01]  /*11e0*/  @P5 STG.E desc[UR22][R6.64], R11 ;  /* 0x0000000b06005986 */ /* 0x0011e2000c101916 */
[----:B------:R-:W-:-:S03]  /*11f0*/  UIMAD UR15, UR12, -0x180, UR14 ;  /* 0xfffffe800c0f78a4 */ /* 0x000fc6000f8e020e */
[----:B------:R-:W1:Y:S01]  /*1200*/  LDS R11, [R4+0x1010] ;  /* 0x00101000040b7984 */ /* 0x000e620000000800 */
[----:B------:R-:W-:Y:S01]  /*1210*/  ISETP.LT.AND P5, PT, R10, 0x600, !P0 ;  /* 0x000006000a00780c */ /* 0x000fe200047a1270 */
[----:B------:R-:W-:Y:S01]  /*1220*/  IMAD.U32 R10, RZ, RZ, UR14 ;  /* 0x0000000eff0a7e24 */ /* 0x000fe2000f8e00ff */
[----:B------:R-:W-:Y:S01]  /*1230*/  UIADD3 UR17, UR4, 0x5, URZ ;  /* 0x0000000504117890 */ /* 0x000fe2000fffe03f */
[----:B------:R-:W-:Y:S01]  /*1240*/  MOV R12, UR13 ;  /* 0x0000000d000c7c02 */ /* 0x000fe20008000f00 */
[----:B------:R-:W-:Y:S01]  /*1250*/  UMOV UR14, UR11 ;  /* 0x0000000b000e7c82 */ /* 0x000fe20008000000 */
[----:B------:R-:W-:Y:S01]  /*1260*/  IMAD R5, R5, 0x121, R0 ;  /* 0x0000012105057824 */ /* 0x000fe200078e0200 */
[----:B------:R-:W-:Y:S01]  /*1270*/  UIADD3 UR16, UR4, 0x6, URZ ;  /* 0x0000000604107890 */ /* 0x000fe2000fffe03f */
[----:B0-----:R-:W-:Y:S01]  /*1280*/  MOV R7, UR15 ;  /* 0x0000000f00077c02 */ /* 0x001fe20008000f00 */
[----:B------:R-:W-:Y:S01]  /*1290*/  IMAD.U32 R6, RZ, RZ, UR12 ;  /* 0x0000000cff067e24 */ /* 0x000fe2000f8e00ff */
[----:B------:R-:W-:Y:S01]  /*12a0*/  USHF.R.U32.HI UR15, URZ, 0x1f, UR14 ;  /* 0x0000001f3f0f7899 */ /* 0x000fe2000801160e */
[----:B------:R-:W-:Y:S01]  /*12b0*/  LDS R29, [R4+0x3434] ;  /* 0x00343400041d7984 */ /* 0x000fe20000000800 */
[----:B------:R-:W-:-:S02]  /*12c0*/  UIMAD.WIDE UR12, UR17, 0x2aaaaaab, URZ ;  /* 0x2aaaaaab110c78a5 */ /* 0x000fc4000f8e023f */
[----:B------:R-:W-:Y:S01]  /*12d0*/  ULEA.HI.SX32 UR15, UR14, UR15, 0x1a ;  /* 0x0000000f0e0f7291 */ /* 0x000fe2000f8fd23f */
[----:B--2---:R0:W-:Y:S01]  /*12e0*/  @P6 STG.E desc[UR22][R8.64], R13 ;  /* 0x0000000d08006986 */ /* 0x0041e2000c101916 */
[----:B------:R-:W-:Y:S01]  /*12f0*/  ISETP.LT.AND P6, PT, R10, 0x600, !P0 ;  /* 0x000006000a00780c */ /* 0x000fe200047c1270 */
[----:B------:R-:W-:Y:S02]  /*1300*/  USHF.R.U32.HI UR12, URZ, 0x1f, UR13 ;  /* 0x0000001f3f0c7899 */ /* 0x000fe4000801160d */
[----:B------:R-:W2:Y:S01]  /*1310*/  LDS R13, [R4+0x1414] ;  /* 0x00141400040d7984 */ /* 0x000ea20000000800 */
[----:B------:R-:W-:Y:S01]  /*1320*/  MOV R10, UR9 ;  /* 0x00000009000a7c02 */ /* 0x000fe20008000f00 */
[----:B------:R-:W-:Y:S02]  /*1330*/  UIMAD UR9, UR15, -0x180, UR9 ;  /* 0xfffffe800f0978a4 */ /* 0x000fe4000f8e0209 */
[----:B------:R-:W-:Y:S01]  /*1340*/  UIADD3 UR20, UR4, 0x7, URZ ;  /* 0x0000000704147890 */ /* 0x000fe2000fffe03f */
[----:B------:R-:W-:Y:S01]  /*1350*/  LDS R31, [R4+0x3838] ;  /* 0x00383800041f7984 */ /* 0x000fe20000000800 */
[----:B0-----:R-:W-:-:S02]  /*1360*/  IMAD R9, R12, 0x36300, R5 ;  /* 0x000363000c097824 */ /* 0x001fc400078e0205 */
[----:B------:R-:W-:Y:S01]  /*1370*/  IMAD R5, R7, 0x121, R0 ;  /* 0x0000012107057824 */ /* 0x000fe200078e0200 */
[----:B------:R-:W-:-:S03]  /*1380*/  ULEA.HI.SX32 UR12, UR13, UR12, 0x1a ;  /* 0x0000000c0d0c7291 */ /* 0x000fc6000f8fd23f */
[----:B------:R-:W-:Y:S01]  /*1390*/  IMAD R5, R6, 0x36300, R5 ;  /* 0x0003630006057824 */ /* 0x000fe200078e0205 */
[----:B------:R-:W-:Y:S02]  /*13a0*/  UIMAD.WIDE UR10, UR16, 0x2aaaaaab, URZ ;  /* 0x2aaaaaab100a78a5 */ /* 0x000fe4000f8e023f */
[----:B------:R-:W-:Y:S01]  /*13b0*/  UIMAD UR10, UR12, -0x180, UR17 ;  /* 0xfffffe800c0a78a4 */ /* 0x000fe2000f8e0211 */
[--C-:B------:R-:W-:Y:S01]  /*13c0*/  IMAD.WIDE R6, R5, 0x4, R2.reuse ;  /* 0x0000000405067825 */ /* 0x100fe200078e0202 */
[----:B------:R-:W-:Y:S01]  /*13d0*/  MOV R5, UR9 ;  /* 0x0000000900057c02 */ /* 0x000fe20008000f00 */
[----:B------:R-:W-:Y:S01]  /*13e0*/  USHF.R.U32.HI UR9, URZ, 0x1f, UR11 ;  /* 0x0000001f3f097899 */ /* 0x000fe2000801160b */
[----:B------:R-:W-:Y:S01]  /*13f0*/  MOV R12, UR15 ;  /* 0x0000000f000c7c02 */ /* 0x000fe20008000f00 */
[----:B------:R-:W-:Y:S01]  /*1400*/  IMAD.WIDE R8, R9, 0x4, R2 ;  /* 0x0000000409087825 */ /* 0x000fe200078e0202 */
[----:B---3--:R0:W-:Y:S01]  /*1410*/  @P6 STG.E desc[UR22][R6.64], R15 ;  /* 0x0000000f06006986 */ /* 0x0081e2000c101916 */
[----:B------:R-:W-:Y:S01]  /*1420*/  ULEA.HI.SX32 UR14, UR11, UR9, 0x1a ;  /* 0x000000090b0e7291 */ /* 0x000fe2000f8fd23f */
[----:B------:R-:W-:Y:S01]  /*1430*/  ISETP.LT.AND P6, PT, R10, 0x600, !P0 ;  /* 0x000006000a00780c */ /* 0x000fe200047c1270 */
[----:B------:R-:W-:Y:S01]  /*1440*/  IMAD R5, R5, 0x121, R0 ;  /* 0x0000012105057824 */ /* 0x000fe200078e0200 */
[----:B----4-:R3:W-:Y:S01]  /*1450*/  @P5 STG.E desc[UR22][R8.64], R17 ;  /* 0x0000001108005986 */ /* 0x0107e2000c101916 */
[----:B------:R-:W-:Y:S01]  /*1460*/  UIMAD UR13, UR14, -0x180, UR16 ;  /* 0xfffffe800e0d78a4 */ /* 0x000fe2000f8e0210 */
[----:B------:R-:W-:Y:S01]  /*1470*/  IMAD.U32 R10, RZ, RZ, UR17 ;  /* 0x00000011ff0a7e24 */ /* 0x000fe2000f8e00ff */
[----:B0-----:R-:W-:Y:S01]  /*1480*/  MOV R15, UR10 ;  /* 0x0000000a000f7c02 */ /* 0x001fe20008000f00 */
[----:B------:R-:W-:-:S02]  /*1490*/  IMAD R7, R12, 0x36300, R5 ;  /* 0x000363000c077824 */ /* 0x000fc400078e0205 */
[----:B---3--:R-:W-:Y:S02]  /*14a0*/  IMAD.U32 R8, RZ, RZ, UR12 ;  /* 0x0000000cff087e24 */ /* 0x008fe4000f8e00ff */
[----:B------:R-:W-:Y:S01]  /*14b0*/  IMAD R5, R15, 0x121, R0 ;  /* 0x000001210f057824 */ /* 0x000fe200078e0200 */
[----:B------:R-:W-:Y:S01]  /*14c0*/  UIMAD.WIDE UR10, UR8, 0x2aaaaaab, URZ ;  /* 0x2aaaaaab080a78a5 */ /* 0x000fe2000f8e023f */
[----:B------:R-:W-:Y:S01]  /*14d0*/  IMAD.WIDE R6, R7, 0x4, R2 ;  /* 0x0000000407067825 */ /* 0x000fe200078e0202 */
[----:B------:R-:W-:-:S03]  /*14e0*/  ISETP.LT.AND P5, PT, R10, 0x600, !P0 ;  /* 0x000006000a00780c */ /* 0x000fc600047a1270 */
[----:B------:R-:W-:Y:S01]  /*14f0*/  IMAD R9, R8, 0x36300, R5 ;  /* 0x0003630008097824 */ /* 0x000fe200078e0205 */
[----:B------:R-:W-:Y:S01]  /*1500*/  MOV R5, UR13 ;  /* 0x0000000d00057c02 */ /* 0x000fe20008000f00 */
[----:B------:R-:W-:Y:S01]  /*1510*/  UIMAD.WIDE UR12, UR7, 0x2aaaaaab, URZ ;  /* 0x2aaaaaab070c78a5 */ /* 0x000fe2000f8e023f */
[----:B------:R-:W-:Y:S01]  /*1520*/  MOV R10, UR16 ;  /* 0x00000010000a7c02 */ /* 0x000fe20008000f00 */
[----:B------:R-:W-:Y:S01]  /*1530*/  USHF.R.U32.HI UR10, URZ, 0x1f, UR11 ;  /* 0x0000001f3f0a7899 */ /* 0x000fe2000801160b */
[----:B-1----:R0:W-:Y:S01]  /*1540*/  @P6 STG.E desc[UR22][R6.64], R11 ;  /* 0x0000000b06006986 */ /* 0x0021e2000c101916 */
[----:B------:R-:W-:Y:S01]  /*1550*/  IMAD.U32 R12, RZ, RZ, UR14 ;  /* 0x0000000eff0c7e24 */ /* 0x000fe2000f8e00ff */
[----:B------:R-:W-:Y:S01]  /*1560*/  ISETP.LT.AND P6, PT, R10, 0x600, !P0 ;  /* 0x000006000a00780c */ /* 0x000fe200047c1270 */
[----:B------:R-:W-:Y:S01]  /*1570*/  IMAD R5, R5, 0x121, R0 ;  /* 0x0000012105057824 */ /* 0x000fe200078e0200 */
[----:B------:R-:W-:Y:S02]  /*1580*/  UIMAD.WIDE UR14, UR6, 0x2aaaaaab, URZ ;  /* 0x2aaaaaab060e78a5 */ /* 0x000fe4000f8e023f */
[----:B------:R-:W-:-:S02]  /*1590*/  USHF.R.U32.HI UR12, URZ, 0x1f, UR13 ;  /* 0x0000001f3f0c7899 */ /* 0x000fc4000801160d */
[----:B------:R-:W-:Y:S01]  /*15a0*/  ULEA.HI.SX32 UR10, UR11, UR10, 0x1a ;  /* 0x0000000a0b0a7291 */ /* 0x000fe2000f8fd23f */
[----:B------:R-:W-:Y:S01]  /*15b0*/  IMAD R5, R12, 0x36300, R5 ;  /* 0x000363000c057824 */ /* 0x000fe200078e0205 */
[----:B------:R-:W-:Y:S01]  /*15c0*/  UIMAD.WIDE UR16, UR5, 0x2aaaaaab, URZ ;  /* 0x2aaaaaab051078a5 */ /* 0x000fe2000f8e023f */
[--C-:B------:R-:W-:Y:S01]  /*15d0*/  IMAD.WIDE R8, R9, 0x4, R2.reuse ;  /* 0x0000000409087825 */ /* 0x100fe200078e0202 */
[----:B------:R-:W-:Y:S02]  /*15e0*/  USHF.R.U32.HI UR11, URZ, 0x1f, UR15 ;  /* 0x0000001f3f0b7899 */ /* 0x000fe4000801160f */
[----:B------:R-:W-:Y:S02]  /*15f0*/  UIMAD UR14, UR10, -0x180, UR8 ;  /* 0xfffffe800a0e78a4 */ /* 0x000fe4000f8e0208 */
[----:B------:R-:W-:Y:S01]  /*1600*/  ULEA.HI.SX32 UR12, UR13, UR12, 0x1a ;  /* 0x0000000c0d0c7291 */ /* 0x000fe2000f8fd23f */
[----:B0-----:R-:W-:Y:S01]  /*1610*/  IMAD.WIDE R6, R5, 0x4, R2 ;  /* 0x0000000405067825 */ /* 0x001fe200078e0202 */
[----:B------:R-:W-:-:S02]  /*1620*/  USHF.R.U32.HI UR8, URZ, 0x1f, UR17 ;  /* 0x0000001f3f087899 */ /* 0x000fc40008011611 */
[----:B------:R-:W-:Y:S01]  /*1630*/  ULEA.HI.SX32 UR11, UR15, UR11, 0x1a ;  /* 0x0000000b0f0b7291 */ /* 0x000fe2000f8fd23f */
[----:B--2---:R0:W-:Y:S01]  /*1640*/  @P5 STG.E desc[UR22][R8.64], R13 ;  /* 0x0000000d08005986 */ /* 0x0041e2000c101916 */
[----:B------:R-:W-:Y:S01]  /*1650*/  UIMAD UR7, UR12, -0x180, UR7 ;  /* 0xfffffe800c0778a4 */ /* 0x000fe2000f8e0207 */
[----:B------:R-:W-:Y:S01]  /*1660*/  MOV R5, UR20 ;  /* 0x0000001400057c02 */ /* 0x000fe20008000f00 */
[----:B------:R-:W-:Y:S01]  /*1670*/  UIADD3 UR9, UR4, 0xa, URZ ;  /* 0x0000000a04097890 */ /* 0x000fe2000fffe03f */
[----:B------:R1:W-:Y:S01]  /*1680*/  @P6 STG.E desc[UR22][R6.64], R19 ;  /* 0x0000001306006986 */ /* 0x0003e2000c101916 */
[----:B------:R-:W-:Y:S02]  /*1690*/  ULEA.HI.SX32 UR8, UR17, UR8, 0x1a ;  /* 0x0000000811087291 */ /* 0x000fe4000f8fd23f */
[----:B------:R-:W-:Y:S01]  /*16a0*/  UIMAD UR6, UR11, -0x180, UR6 ;  /* 0xfffffe800b0678a4 */ /* 0x000fe2000f8e0206 */
[----:B------:R-:W-:Y:S01]  /*16b0*/  ISETP.LT.AND P6, PT, R5, 0x600, !P0 ;  /* 0x000006000500780c */ /* 0x000fe200047c1270 */
[----:B------:R-:W-:Y:S01]  /*16c0*/  UIMAD.WIDE UR18, UR9, 0x2aaaaaab, URZ ;  /* 0x2aaaaaab091278a5 */ /* 0x000fe2000f8e023f */
[----:B------:R-:W2:Y:S01]  /*16d0*/  LDS R19, [R4+0x1c1c] ;  /* 0x001c1c0004137984 */ /* 0x000ea20000000800 */
[----:B0-----:R-:W-:Y:S01]  /*16e0*/  IMAD.U32 R9, RZ, RZ, UR14 ;  /* 0x0000000eff097e24 */ /* 0x001fe2000f8e00ff */
[----:B------:R-:W-:Y:S01]  /*16f0*/  UIMAD UR5, UR8, -0x180, UR5 ;  /* 0xfffffe80080578a4 */ /* 0x000fe2000f8e0205 */
[----:B-1----:R-:W-:-:S02]  /*1700*/  MOV R6, UR10 ;  /* 0x0000000a00067c02 */ /* 0x002fc40008000f00 */
[--C-:B------:R-:W-:Y:S01]  /*1710*/  IMAD R5, R9, 0x121, R0.reuse ;  /* 0x0000012109057824 */ /* 0x100fe200078e0200 */
[----:B------:R-:W-:Y:S01]  /*1720*/  MOV R7, UR7 ;  /* 0x0000000700077c02 */ /* 0x000fe20008000f00 */
[----:B------:R-:W-:Y:S01]  /*1730*/  USHF.R.U32.HI UR13, URZ, 0x1f, UR19 ;  /* 0x0000001f3f0d7899 */ /* 0x000fe20008011613 */
[----:B------:R-:W-:Y:S01]  /*1740*/  MOV R9, UR6 ;  /* 0x0000000600097c02 */ /* 0x000fe20008000f00 */
[----:B------:R-:W-:Y:S01]  /*1750*/  IMAD R5, R6, 0x36300, R5 ;  /* 0x0003630006057824 */ /* 0x000fe200078e0205 */
[----:B------:R-:W-:Y:S01]  /*1760*/  UIMAD.WIDE UR6, UR20, 0x2aaaaaab, URZ ;  /* 0x2aaaaaab140678a5 */ /* 0x000fe2000f8e023f */
[----:B------:R-:W-:Y:S02]  /*1770*/  IMAD.U32 R6, RZ, RZ, UR12 ;  /* 0x0000000cff067e24 */ /* 0x000fe4000f8e00ff */
[--C-:B------:R-:W-:Y:S01]  /*1780*/  IMAD R7, R7, 0x121, R0.reuse ;  /* 0x0000012107077824 */ /* 0x100fe200078e0200 */
[----:B------:R-:W-:Y:S01]  /*1790*/  ULEA.HI.SX32 UR13, UR19, UR13, 0x1a ;  /* 0x0000000d130d7291 */ /* 0x000fe2000f8fd23f */
[----:B------:R-:W-:Y:S01]  /*17a0*/  IMAD.U32 R11, RZ, RZ, UR5 ;  /* 0x00000005ff0b7e24 */ /* 0x000fe2000f8e00ff */
[----:B------:R-:W-:Y:S01]  /*17b0*/  USHF.R.U32.HI UR5, URZ, 0x1f, UR7 ;  /* 0x0000001f3f057899 */ /* 0x000fe20008011607 */
[----:B------:R-:W-:Y:S01]  /*17c0*/  IMAD R7, R6, 0x36300, R7 ;  /* 0x0003630006077824 */ /* 0x000fe200078e0207 */
[----:B------:R-:W-:Y:S01]  /*17d0*/  MOV R10, UR9 ;  /* 0x00000009000a7c02 */ /* 0x000fe20008000f00 */
[----:B------:R-:W-:Y:S01]  /*17e0*/  UIMAD UR9, UR13, -0x180, UR9 ;  /* 0xfffffe800d0978a4 */ /* 0x000fe2000f8e0209 */
[----:B------:R-:W-:Y:S01]  /*17f0*/  MOV R6, UR11 ;  /* 0x0000000b00067c02 */ /* 0x000fe20008000f00 */
[--C-:B------:R-:W-:Y:S01]  /*1800*/  IMAD R9, R9, 0x121, R0.reuse ;  /* 0x0000012109097824 */ /* 0x100fe200078e0200 */
[----:B------:R-:W-:Y:S01]  /*1810*/  ULEA.HI.SX32 UR5, UR7, UR5, 0x1a ;  /* 0x0000000507057291 */ /* 0x000fe2000f8fd23f */
[----:B------:R-:W-:-:S02]  /*1820*/  IMAD R11, R11, 0x121, R0 ;  /* 0x000001210b0b7824 */ /* 0x000fc400078e0200 */
[----:B------:R-:W-:Y:S01]  /*1830*/  IMAD R9, R6, 0x36300, R9 ;  /* 0x0003630006097824 */ /* 0x000fe200078e0209 */
[----:B------:R-:W-:Y:S01]  /*1840*/  MOV R6, UR8 ;  /* 0x0000000800067c02 */ /* 0x000fe20008000f00 */
[----:B------:R-:W-:Y:S01]  /*1850*/  UIMAD UR20, UR5, -0x180, UR20 ;  /* 0xfffffe80051478a4 */ /* 0x000fe2000f8e0214 */
[----:B------:R-:W-:-:S03]  /*1860*/  MOV R13, UR9 ;  /* 0x00000009000d7c02 */ /* 0x000fc60008000f00 */
[----:B------:R-:W-:Y:S02]  /*1870*/  IMAD R11, R6, 0x36300, R11 ;  /* 0x00036300060b7824 */ /* 0x000fe400078e020b */
[----:B------:R-:W-:Y:S01]  /*1880*/  IMAD.U32 R6, RZ, RZ, UR13 ;  /* 0x0000000dff067e24 */ /* 0x000fe2000f8e00ff */
[----:B------:R-:W-:Y:S01]  /*1890*/  MOV R15, UR20 ;  /* 0x00000014000f7c02 */ /* 0x000fe20008000f00 */
[----:B------:R-:W-:Y:S01]  /*18a0*/  IMAD R13, R13, 0x121, R0 ;  /* 0x000001210d0d7824 */ /* 0x000fe200078e0200 */
[----:B------:R-:W-:-:S03]  /*18b0*/  MOV R17, UR5 ;  /* 0x0000000500117c02 */ /* 0x000fc60008000f00 */
[----:B------:R-:W-:Y:S02]  /*18c0*/  IMAD R13, R6, 0x36300, R13 ;  /* 0x00036300060d7824 */ /* 0x000fe400078e020d */
[----:B------:R-:W-:Y:S01]  /*18d0*/  IMAD R6, R15, 0x121, R0 ;  /* 0x000001210f067824 */ /* 0x000fe200078e0200 */
[----:B------:R-:W-:-:S03]  /*18e0*/  UIADD3 UR5, UR4, 0x8, URZ ;  /* 0x0000000804057890 */ /* 0x000fc6000fffe03f */
[----:B------:R-:W-:Y:S01]  /*18f0*/  IMAD R15, R17, 0x36300, R6 ;  /* 0x00036300110f7824 */ /* 0x000fe200078e0206 */
[----:B------:R-:W-:-:S03]  /*1900*/  UIMAD.WIDE UR6, UR5, 0x2aaaaaab, URZ ;  /* 0x2aaaaaab050678a5 */ /* 0x000fc6000f8e023f */
[----:B------:R-:W-:Y:S01]  /*1910*/  IMAD.WIDE R14, R15, 0x4, R2 ;  /* 0x000000040f0e7825 */ /* 0x000fe200078e0202 */
[----:B------:R-:W-:-:S04]  /*1920*/  USHF.R.U32.HI UR6, URZ, 0x1f, UR7 ;  /* 0x0000001f3f067899 */ /* 0x000fc80008011607 */
[----:B--2---:R0:W-:Y:S04]  /*1930*/  @P6 STG.E desc[UR22][R14.64], R19 ;  /* 0x000000130e006986 */ /* 0x0041e8000c101916 */
[----:B------:R-:W1:Y:S01]  /*1940*/  LDS R19, [R4+0x2020] ;  /* 0x0020200004137984 */ /* 0x000e620000000800 */
[----:B------:R-:W-:Y:S01]  /*1950*/  ULEA.HI.SX32 UR6, UR7, UR6, 0x1a ;  /* 0x0000000607067291 */ /* 0x000fe2000f8fd23f */
[----:B------:R-:W-:-:S03]  /*1960*/  MOV R6, UR5 ;  /* 0x0000000500067c02 */ /* 0x000fc60008000f00 */
[----:B------:R-:W-:Y:S02]  /*1970*/  UIMAD UR5, UR6, -0x180, UR5 ;  /* 0xfffffe80060578a4 */ /* 0x000fe4000f8e0205 */
[----:B------:R-:W-:-:S04]  /*1980*/  MOV R21, UR6 ;  /* 0x0000000600157c02 */ /* 0x000fc80008000f00 */
[----:B------:R-:W-:Y:S01]  /*1990*/  IMAD.U32 R17, RZ, RZ, UR5 ;  /* 0x00000005ff117e24 */ /* 0x000fe2000f8e00ff */
[----:B------:R-:W-:-:S04]  /*19a0*/  UIADD3 UR5, UR4, 0x9, URZ ;  /* 0x0000000904057890 */ /* 0x000fc8000fffe03f */
[----:B------:R-:W-:Y:S01]  /*19b0*/  UIMAD.WIDE UR6, UR5, 0x2aaaaaab, URZ ;  /* 0x2aaaaaab050678a5 */ /* 0x000fe2000f8e023f */
[----:B------:R-:W-:Y:S01]  /*19c0*/  ISETP.LT.AND P6, PT, R6, 0x600, !P0 ;  /* 0x000006000600780c */ /* 0x000fe200047c1270 */
[----:B------:R-:W-:Y:S02]  /*19d0*/  IMAD R6, R17, 0x121, R0 ;  /* 0x0000012111067824 */ /* 0x000fe400078e0200 */
[----:B------:R-:W-:Y:S02]  /*19e0*/  USHF.R.U32.HI UR6, URZ, 0x1f, UR7 ;  /* 0x0000001f3f067899 */ /* 0x000fe40008011607 */
[----:B------:R-:W-:Y:S02]  /*19f0*/  IMAD R17, R21, 0x36300, R6 ;  /* 0x0003630015117824 */ /* 0x000fe400078e0206 */
[----:B------:R-:W-:Y:S01]  /*1a00*/  ULEA.HI.SX32 UR6, UR7, UR6, 0x1a ;  /* 0x0000000607067291 */ /* 0x000fe2000f8fd23f */
[----:B------:R-:W-:-:S03]  /*1a10*/  MOV R6, UR5 ;  /* 0x0000000500067c02 */ /* 0x000fc60008000f00 */
[----:B------:R-:W-:Y:S01]  /*1a20*/  UIMAD UR5, UR6, -0x180, UR5 ;  /* 0xfffffe80060578a4 */ /* 0x000fe2000f8e0205 */
[----:B0-----:R-:W-:-:S05]  /*1a30*/  IMAD.WIDE R14, R17, 0x4, R2 ;  /* 0x00000004110e7825 */ /* 0x001fca00078e0202 */
[----:B------:R-:W-:Y:S01]  /*1a40*/  MOV R17, UR5 ;  /* 0x0000000500117c02 */ /* 0x000fe20008000f00 */
[----:B------:R-:W-:Y:S01]  /*1a50*/  IMAD.U32 R21, RZ, RZ, UR6 ;  /* 0x00000006ff157e24 */ /* 0x000fe2000f8e00ff */
[----:B-1----:R0:W-:Y:S01]  /*1a60*/  @P6 STG.E desc[UR22][R14.64], R19 ;  /* 0x000000130e006986 */ /* 0x0021e2000c101916 */
[----:B------:R-:W-:Y:S02]  /*1a70*/  ISETP.LT.AND P6, PT, R6, 0x600, !P0 ;  /* 0x000006000600780c */ /* 0x000fe400047c1270 */
[----:B------:R-:W-:-:S04]  /*1a80*/  IMAD R6, R17, 0x121, R0 ;  /* 0x0000012111067824 */ /* 0x000fc800078e0200 */
[----:B------:R-:W-:Y:S02]  /*1a90*/  IMAD R17, R21, 0x36300, R6 ;  /* 0x0003630015117824 */ /* 0x000fe400078e0206 */
[----:B------:R-:W1:Y:S01]  /*1aa0*/  LDS R21, [R4+0x2424] ;  /* 0x0024240004157984 */ /* 0x000e620000000800 */
[----:B------:R-:W-:-:S04]  /*1ab0*/  UIADD3 UR6, UR4, 0xf, URZ ;  /* 0x0000000f04067890 */ /* 0x000fc8000fffe03f */
[----:B------:R-:W-:-:S04]  /*1ac0*/  UIMAD.WIDE UR4, UR6, 0x2aaaaaab, URZ ;  /* 0x2aaaaaab060478a5 */ /* 0x000fc8000f8e023f */
[----:B------:R-:W-:Y:S01]  /*1ad0*/  USHF.R.U32.HI UR4, URZ, 0x1f, UR5 ;  /* 0x0000001f3f047899 */ /* 0x000fe20008011605 */
[----:B------:R-:W-:-:S03]  /*1ae0*/  MOV R6, UR6 ;  /* 0x0000000600067c02 */ /* 0x000fc60008000f00 */
[----:B------:R-:W-:-:S04]  /*1af0*/  ULEA.HI.SX32 UR4, UR5, UR4, 0x1a ;  /* 0x0000000405047291 */ /* 0x000fc8000f8fd23f */
[----:B------:R-:W-:Y:S01]  /*1b00*/  UIMAD UR6, UR4, -0x180, UR6 ;  /* 0xfffffe80040678a4 */ /* 0x000fe2000f8e0206 */
[----:B------:R-:W-:-:S05]  /*1b10*/  ISETP.LT.AND P5, PT, R10, 0x600, !P0 ;  /* 0x000006000a00780c */ /* 0x000fca00047a1270 */
[----:B0-----:R-:W-:Y:S02]  /*1b20*/  MOV R15, UR6 ;  /* 0x00000006000f7c02 */ /* 0x001fe40008000f00 */
[----:B------:R-:W-:Y:S01]  /*1b30*/  ISETP.LT.AND P0, PT, R6, 0x600, !P0 ;  /* 0x000006000600780c */ /* 0x000fe20004701270 */
[----:B------:R-:W-:-:S04]  /*1b40*/  IMAD.WIDE R12, R13, 0x4, R2 ;  /* 0x000000040d0c7825 */ /* 0x000fc800078e0202 */
[----:B------:R-:W-:Y:S02]  /*1b50*/  IMAD R0, R15, 0x121, R0 ;  /* 0x000001210f007824 */ /* 0x000fe400078e0200 */
[----:B------:R-:W-:-:S04]  /*1b60*/  IMAD.WIDE R14, R17, 0x4, R2 ;  /* 0x00000004110e7825 */ /* 0x000fc800078e0202 */
[----:B------:R-:W-:-:S04]  /*1b70*/  IMAD.WIDE R10, R11, 0x4, R2 ;  /* 0x000000040b0a7825 */ /* 0x000fc800078e0202 */
[--C-:B------:R-:W-:Y:S01]  /*1b80*/  IMAD.WIDE R8, R9, 0x4, R2.reuse ;  /* 0x0000000409087825 */ /* 0x100fe200078e0202 */
[----:B-1----:R0:W-:Y:S03]  /*1b90*/  @P6 STG.E desc[UR22][R14.64], R21 ;  /* 0x000000150e006986 */ /* 0x0021e6000c101916 */
[--C-:B------:R-:W-:Y:S01]  /*1ba0*/  IMAD.WIDE R6, R7, 0x4, R2.reuse ;  /* 0x0000000407067825 */ /* 0x100fe200078e0202 */
[----:B------:R0:W-:Y:S03]  /*1bb0*/  @P5 STG.E desc[UR22][R12.64], R23 ;  /* 0x000000170c005986 */ /* 0x0001e6000c101916 */
[----:B------:R-:W-:Y:S01]  /*1bc0*/  IMAD.WIDE R16, R5, 0x4, R2 ;  /* 0x0000000405107825 */ /* 0x000fe200078e0202 */
[----:B------:R0:W-:Y:S01]  /*1bd0*/  @P4 STG.E desc[UR22][R10.64], R25 ;  /* 0x000000190a004986 */ /* 0x0001e2000c101916 */
[----:B------:R-:W-:-:S03]  /*1be0*/  MOV R19, UR4 ;  /* 0x0000000400137c02 */ /* 0x000fc60008000f00 */
[----:B------:R0:W-:Y:S04]  /*1bf0*/  @P3 STG.E desc[UR22][R8.64], R27 ;  /* 0x0000001b08003986 */ /* 0x0001e8000c101916 */
[----:B------:R0:W-:Y:S01]  /*1c00*/  @P2 STG.E desc[UR22][R6.64], R29 ;  /* 0x0000001d06002986 */ /* 0x0001e2000c101916 */
[----:B------:R-:W-:-:S03]  /*1c10*/  IMAD R19, R19, 0x36300, R0 ;  /* 0x0003630013137824 */ /* 0x000fc600078e0200 */
[----:B------:R0:W-:Y:S02]  /*1c20*/  @P1 STG.E desc[UR22][R16.64], R31 ;  /* 0x0000001f10001986 */ /* 0x0001e4000c101916 */
[----:B0-----:R-:W-:Y:S05]  /*1c30*/  @!P0 EXIT ;  /* 0x000000000000894d */ /* 0x001fea0003800000 */
[----:B------:R-:W0:Y:S01]  /*1c40*/  LDS R5, [R4+0x3c3c] ;  /* 0x003c3c0004057984 */ /* 0x000e220000000800 */
[----:B------:R-:W-:-:S05]  /*1c50*/  IMAD.WIDE R2, R19, 0x4, R2 ;  /* 0x0000000413027825 */ /* 0x000fca00078e0202 */
[----:B0-----:R-:W-:Y:S01]  /*1c60*/  STG.E desc[UR22][R2.64], R5 ;  /* 0x0000000502007986 */ /* 0x001fe2000c101916 */
[----:B------:R-:W-:Y:S05]  /*1c70*/  EXIT ;  /* 0x000000000000794d */ /* 0x000fea0003800000 */
.L_x_0:
[----:B------:R-:W-:-:S00]  /*1c80*/  BRA `(.L_x_0) ;  /* 0xfffffffc00fc7947 */ /* 0x000fc0000383ffff */
[----:B------:R-:W-:-:S00]  /*1c90*/  NOP ;  /* 0x0000000000007918 */ /* 0x000fc00000000000 */
        /* <DEDUP_REMOVED lines=14> */
.L_x_1:


//--------------------- .nv.global.init           --------------------------
	.section	.nv.global.init,"aw",@progbits
.nv.global.init:
	.type		_$_str,@object
	.size		_$_str,(_$_str_$_2 - _$_str)
_$_str:
        /*0000*/ 	.byte	0x5f, 0x5f, 0x43, 0x55, 0x44, 0x41, 0x5f, 0x46, 0x54, 0x5a, 0x00
	.type		_$_str_$_2,@object
	.size		_$_str_$_2,(.L_1 - _$_str_$_2)
_$_str_$_2:
        /*000b*/ 	.byte	0x5f, 0x5f, 0x43, 0x55, 0x44, 0x41, 0x5f, 0x50, 0x52, 0x45, 0x43, 0x5f, 0x53, 0x51, 0x52, 0x54
        /*001b*/ 	.byte	0x00
.L_1:


//--------------------- .nv.shared.triton_poi_fused__native_batch_norm_legit_no_training_relu_26 --------------------------
	.section	.nv.shared.triton_poi_fused__native_batch_norm_legit_no_training_relu_26,"aw",@nobits
	.sectionflags	@""
	.align	16
	.zero		1024


//--------------------- .nv.constant0.triton_poi_fused__native_batch_norm_legit_no_training_relu_26 --------------------------
	.section	.nv.constant0.triton_poi_fused__native_batch_norm_legit_no_training_relu_26,"a",@progbits
	.sectionflags	@""
	.align	4
.nv.constant0.triton_poi_fused__native_batch_norm_legit_no_training_relu_26:
	.zero		584
